	.target	sm_90a

	.elftype	@"ET_EXEC"


//--------------------- .note.nv.tkinfo           --------------------------
	.section	.note.nv.tkinfo,"",@"SHT_NOTE"
	.sectionflags	@"SHF_NOTE_NV_TKINFO"
	.tkinfo
        /*0018*/ 	.word	0x00000002
        /*0030*/ 	.string	""
        /*0030*/ 	.string	"ptxas"
        /*0030*/ 	.string	"Cuda compilation tools, release 13.0, V13.0.88"
        /*0030*/ 	.string	"Build cuda_13.0.r13.0/compiler.36424714_0"
        /*0030*/ 	.string	"-arch sm_90a -m 64 "



//--------------------- .note.nv.cuinfo           --------------------------
	.section	.note.nv.cuinfo,"",@"SHT_NOTE"
	.sectionflags	@"SHF_NOTE_NV_CUINFO"
        /*0018*/ 	.short	0x0002
        /*001a*/ 	.short	0x005a
        /*001c*/ 	.short	0x0082
	.zero		2


//--------------------- .nv.info                  --------------------------
	.section	.nv.info,"",@"SHT_CUDA_INFO"
	.align	4


	//----- nvinfo : EIATTR_REGCOUNT
	.align		4
        /*0000*/ 	.byte	0x04, 0x2f
        /*0002*/ 	.short	(.L_15 - .L_14)
	.align		4
.L_14:
        /*0004*/ 	.word	index@(_ZN7cutlass13device_kernelINS_4gemm6kernel13GemmUniversalIN4cute5tupleIJiiiiEEENS1_10collective13CollectiveMmaINS1_34MainloopSm90TmaGmmaWarpSpecializedILi2ENS5_IJNS4_1CILi1EEESB_SB_EEENS1_35KernelTmaWarpSpecializedCooperativeEEENS5_IJNSA_ILi256EEENSA_ILi64EEENSA_ILi128EEEEEENS_6half_tENS5_IJlSB_lEEESJ_SK_NS4_8TiledMMAINS4_8MMA_AtomIJNS4_4SM904GMMA25MMA_64x64x16_F32F16F16_SSILNSO_5MajorE0ELSQ_0ELNSO_7ScaleInE1ELSR_1EEEEEENS4_6LayoutINS5_IJNSA_ILi2EEESB_SB_EEENS5_IJSB_NSA_ILi0EEESX_EEEEENS5_IJNS4_10UnderscoreES10_S10_EEEEENS4_13SM90_TMA_LOADENS4_14ComposedLayoutINS4_7SwizzleILi3ELi4ELi3EEENS4_18smem_ptr_flag_bitsILi16EEENSU_INS5_IJNSA_ILi8EEESG_EEENS5_IJSG_SB_EEEEEEEvNS4_8identityES13_S1D_vS1E_EENS_8epilogue10collective6detail29Sm90TmaWarpSpecializedAdapterINS1H_15DefaultEpilogueISJ_SK_SK_NS1G_6thread17LinearCombinationISJ_Li1EffLNS1L_9ScaleType4KindE0ELNS_15FloatRoundStyleE2ESJ_EENS1_15EpilogueDefaultEEEEEvvEEEEvNT_6ParamsE)
        /*0008*/ 	.word	0x000000a8


	//----- nvinfo : EIATTR_FRAME_SIZE
	.align		4
.L_15:
        /*000c*/ 	.byte	0x04, 0x11
        /*000e*/ 	.short	(.L_17 - .L_16)
	.align		4
.L_16:
        /*0010*/ 	.word	index@(_ZN7cutlass13device_kernelINS_4gemm6kernel13GemmUniversalIN4cute5tupleIJiiiiEEENS1_10collective13CollectiveMmaINS1_34MainloopSm90TmaGmmaWarpSpecializedILi2ENS5_IJNS4_1CILi1EEESB_SB_EEENS1_35KernelTmaWarpSpecializedCooperativeEEENS5_IJNSA_ILi256EEENSA_ILi64EEENSA_ILi128EEEEEENS_6half_tENS5_IJlSB_lEEESJ_SK_NS4_8TiledMMAINS4_8MMA_AtomIJNS4_4SM904GMMA25MMA_64x64x16_F32F16F16_SSILNSO_5MajorE0ELSQ_0ELNSO_7ScaleInE1ELSR_1EEEEEENS4_6LayoutINS5_IJNSA_ILi2EEESB_SB_EEENS5_IJSB_NSA_ILi0EEESX_EEEEENS5_IJNS4_10UnderscoreES10_S10_EEEEENS4_13SM90_TMA_LOADENS4_14ComposedLayoutINS4_7SwizzleILi3ELi4ELi3EEENS4_18smem_ptr_flag_bitsILi16EEENSU_INS5_IJNSA_ILi8EEESG_EEENS5_IJSG_SB_EEEEEEEvNS4_8identityES13_S1D_vS1E_EENS_8epilogue10collective6detail29Sm90TmaWarpSpecializedAdapterINS1H_15DefaultEpilogueISJ_SK_SK_NS1G_6thread17LinearCombinationISJ_Li1EffLNS1L_9ScaleType4KindE0ELNS_15FloatRoundStyleE2ESJ_EENS1_15EpilogueDefaultEEEEEvvEEEEvNT_6ParamsE)
        /*0014*/ 	.word	0x00000000


	//----- nvinfo : EIATTR_MIN_STACK_SIZE
	.align		4
.L_17:
        /*0018*/ 	.byte	0x04, 0x12
        /*001a*/ 	.short	(.L_19 - .L_18)
	.align		4
.L_18:
        /*001c*/ 	.word	index@(_ZN7cutlass13device_kernelINS_4gemm6kernel13GemmUniversalIN4cute5tupleIJiiiiEEENS1_10collective13CollectiveMmaINS1_34MainloopSm90TmaGmmaWarpSpecializedILi2ENS5_IJNS4_1CILi1EEESB_SB_EEENS1_35KernelTmaWarpSpecializedCooperativeEEENS5_IJNSA_ILi256EEENSA_ILi64EEENSA_ILi128EEEEEENS_6half_tENS5_IJlSB_lEEESJ_SK_NS4_8TiledMMAINS4_8MMA_AtomIJNS4_4SM904GMMA25MMA_64x64x16_F32F16F16_SSILNSO_5MajorE0ELSQ_0ELNSO_7ScaleInE1ELSR_1EEEEEENS4_6LayoutINS5_IJNSA_ILi2EEESB_SB_EEENS5_IJSB_NSA_ILi0EEESX_EEEEENS5_IJNS4_10UnderscoreES10_S10_EEEEENS4_13SM90_TMA_LOADENS4_14ComposedLayoutINS4_7SwizzleILi3ELi4ELi3EEENS4_18smem_ptr_flag_bitsILi16EEENSU_INS5_IJNSA_ILi8EEESG_EEENS5_IJSG_SB_EEEEEEEvNS4_8identityES13_S1D_vS1E_EENS_8epilogue10collective6detail29Sm90TmaWarpSpecializedAdapterINS1H_15DefaultEpilogueISJ_SK_SK_NS1G_6thread17LinearCombinationISJ_Li1EffLNS1L_9ScaleType4KindE0ELNS_15FloatRoundStyleE2ESJ_EENS1_15EpilogueDefaultEEEEEvvEEEEvNT_6ParamsE)
        /*0020*/ 	.word	0x00000000
.L_19:


//--------------------- .nv.compat                --------------------------
	.section	.nv.compat,"",@"SHT_CUDA_COMPAT_INFO"
	.align	4
        /*0000*/ 	.byte	0x02, 0x09, 0x01, 0x00, 0x02, 0x02, 0x04, 0x00, 0x02, 0x05, 0x05, 0x00, 0x03, 0x07, 0x01, 0x01
        /*0010*/ 	.byte	0x02, 0x03, 0x01, 0x00, 0x02, 0x06, 0x01, 0x00, 0x04, 0x0b, 0x08, 0x00, 0x00, 0x00, 0x00, 0x00
        /*0020*/ 	.byte	0x00, 0x00, 0x00, 0x00


//--------------------- .nv.info._ZN7cutlass13device_kernelINS_4gemm6kernel13GemmUniversalIN4cute5tupleIJiiiiEEENS1_10collective13CollectiveMmaINS1_34MainloopSm90TmaGmmaWarpSpecializedILi2ENS5_IJNS4_1CILi1EEESB_SB_EEENS1_35KernelTmaWarpSpecializedCooperativeEEENS5_IJNSA_ILi256EEENSA_ILi64EEENSA_ILi128EEEEEENS_6half_tENS5_IJlSB_lEEESJ_SK_NS4_8TiledMMAINS4_8MMA_AtomIJNS4_4SM904GMMA25MMA_64x64x16_F32F16F16_SSILNSO_5MajorE0ELSQ_0ELNSO_7ScaleInE1ELSR_1EEEEEENS4_6LayoutINS5_IJNSA_ILi2EEESB_SB_EEENS5_IJSB_NSA_ILi0EEESX_EEEEENS5_IJNS4_10UnderscoreES10_S10_EEEEENS4_13SM90_TMA_LOADENS4_14ComposedLayoutINS4_7SwizzleILi3ELi4ELi3EEENS4_18smem_ptr_flag_bitsILi16EEENSU_INS5_IJNSA_ILi8EEESG_EEENS5_IJSG_SB_EEEEEEEvNS4_8identityES13_S1D_vS1E_EENS_8epilogue10collective6detail29Sm90TmaWarpSpecializedAdapterINS1H_15DefaultEpilogueISJ_SK_SK_NS1G_6thread17LinearCombinationISJ_Li1EffLNS1L_9ScaleType4KindE0ELNS_15FloatRoundStyleE2ESJ_EENS1_15EpilogueDefaultEEEEEvvEEEEvNT_6ParamsE --------------------------
	.section	.nv.info._ZN7cutlass13device_kernelINS_4gemm6kernel13GemmUniversalIN4cute5tupleIJiiiiEEENS1_10collective13CollectiveMmaINS1_34MainloopSm90TmaGmmaWarpSpecializedILi2ENS5_IJNS4_1CILi1EEESB_SB_EEENS1_35KernelTmaWarpSpecializedCooperativeEEENS5_IJNSA_ILi256EEENSA_ILi64EEENSA_ILi128EEEEEENS_6half_tENS5_IJlSB_lEEESJ_SK_NS4_8TiledMMAINS4_8MMA_AtomIJNS4_4SM904GMMA25MMA_64x64x16_F32F16F16_SSILNSO_5MajorE0ELSQ_0ELNSO_7ScaleInE1ELSR_1EEEEEENS4_6LayoutINS5_IJNSA_ILi2EEESB_SB_EEENS5_IJSB_NSA_ILi0EEESX_EEEEENS5_IJNS4_10UnderscoreES10_S10_EEEEENS4_13SM90_TMA_LOADENS4_14ComposedLayoutINS4_7SwizzleILi3ELi4ELi3EEENS4_18smem_ptr_flag_bitsILi16EEENSU_INS5_IJNSA_ILi8EEESG_EEENS5_IJSG_SB_EEEEEEEvNS4_8identityES13_S1D_vS1E_EENS_8epilogue10collective6detail29Sm90TmaWarpSpecializedAdapterINS1H_15DefaultEpilogueISJ_SK_SK_NS1G_6thread17LinearCombinationISJ_Li1EffLNS1L_9ScaleType4KindE0ELNS_15FloatRoundStyleE2ESJ_EENS1_15EpilogueDefaultEEEEEvvEEEEvNT_6ParamsE,"",@"SHT_CUDA_INFO"
	.sectionflags	@""
	.align	4


	//----- nvinfo : EIATTR_CUDA_API_VERSION
	.align		4
        /*0000*/ 	.byte	0x04, 0x37
        /*0002*/ 	.short	(.L_21 - .L_20)
.L_20:
        /*0004*/ 	.word	0x00000082


	//----- nvinfo : EIATTR_KPARAM_INFO
	.align		4
.L_21:
        /*0008*/ 	.byte	0x04, 0x17
        /*000a*/ 	.short	(.L_23 - .L_22)
.L_22:
        /*000c*/ 	.word	0x00000000
        /*0010*/ 	.short	0x0000
        /*0012*/ 	.short	0x0070
        /*0014*/ 	.byte	0x00, 0xf0, 0x01, 0x10


	//----- nvinfo : EIATTR_SPARSE_MMA_MASK
	.align		4
.L_23:
        /*0018*/ 	.byte	0x03, 0x50
        /*001a*/ 	.short	0x0000


	//----- nvinfo : EIATTR_MAXREG_COUNT
	.align		4
        /*001c*/ 	.byte	0x03, 0x1b
        /*001e*/ 	.short	0x00a8


	//----- nvinfo : EIATTR_NUM_BARRIERS
	.align		4
        /*0020*/ 	.byte	0x02, 0x4c
        /*0022*/ 	.byte	0x01
	.zero		1


	//----- nvinfo : EIATTR_EXTERNS
	.align		4
        /*0024*/ 	.byte	0x04, 0x0f
        /*0026*/ 	.short	(.L_25 - .L_24)


	//   ....[0]....
	.align		4
.L_24:
        /*0028*/ 	.word	index@(__assertfail)


	//----- nvinfo : EIATTR_MERCURY_ISA_VERSION
	.align		4
.L_25:
        /*002c*/ 	.byte	0x03, 0x5f
        /*002e*/ 	.short	0x0101


	//----- nvinfo : EIATTR_INT_WARP_WIDE_INSTR_OFFSETS
	.align		4
        /*0030*/ 	.byte	0x04, 0x31
        /*0032*/ 	.short	(.L_27 - .L_26)


	//   ....[0]....
.L_26:
        /*0034*/ 	.word	0x00000370


	//   ....[1]....
        /*0038*/ 	.word	0x00000380


	//   ....[2]....
        /*003c*/ 	.word	0x000004b0


	//----- nvinfo : EIATTR_COOP_GROUP_MASK_REGIDS
	.align		4
.L_27:
        /*0040*/ 	.byte	0x04, 0x29
        /*0042*/ 	.short	(.L_29 - .L_28)


	//   ....[0]....
.L_28:
        /*0044*/ 	.word	0xffffffff


	//   ....[1]....
        /*0048*/ 	.word	0xffffffff


	//   ....[2]....
        /*004c*/ 	.word	0xffffffff


	//   ....[3]....
        /*0050*/ 	.word	0xffffffff


	//   ....[4]....
        /*0054*/ 	.word	0xffffffff


	//----- nvinfo : EIATTR_COOP_GROUP_INSTR_OFFSETS
	.align		4
.L_29:
        /*0058*/ 	.byte	0x04, 0x28
        /*005a*/ 	.short	(.L_31 - .L_30)


	//   ....[0]....
.L_30:
        /*005c*/ 	.word	0x00000060


	//   ....[1]....
        /*0060*/ 	.word	0x00000070


	//   ....[2]....
        /*0064*/ 	.word	0x00000130


	//   ....[3]....
        /*0068*/ 	.word	0x00000280


	//   ....[4]....
        /*006c*/ 	.word	0x000011c0


	//----- nvinfo : EIATTR_REG_RECONFIG
	.align		4
.L_31:
        /*0070*/ 	.byte	0x01, 0x54
	.zero		2


	//----- nvinfo : EIATTR_SYSCALL_OFFSETS
	.align		4
        /*0074*/ 	.byte	0x04, 0x46
        /*0076*/ 	.short	(.L_33 - .L_32)


	//   ....[0]....
.L_32:
        /*0078*/ 	.word	0x000013b0


	//----- nvinfo : EIATTR_MBARRIER_INSTR_OFFSETS
	.align		4
.L_33:
        /*007c*/ 	.byte	0x04, 0x39
        /*007e*/ 	.short	(.L_35 - .L_34)


	//   ....[0]....
.L_34:
        /*0080*/ 	.word	0x00000230
        /*0084*/ 	.word	0x000000ff
        /*0088*/ 	.word	0x00000000
        /*008c*/ 	.short	0x0100
        /*008e*/ 	.byte	0x08
	.zero		1


	//   ....[1]....
        /*0090*/ 	.word	0x00000240
        /*0094*/ 	.word	0x000000ff
        /*0098*/ 	.word	0x00000010
        /*009c*/ 	.short	0x0100
        /*009e*/ 	.byte	0x08
	.zero		1


	//   ....[2]....
        /*00a0*/ 	.word	0x00000250
        /*00a4*/ 	.word	0x000000ff
        /*00a8*/ 	.word	0x00000008
        /*00ac*/ 	.short	0x0100
        /*00ae*/ 	.byte	0x08
	.zero		1


	//   ....[3]....
        /*00b0*/ 	.word	0x00000260
        /*00b4*/ 	.word	0x000000ff
        /*00b8*/ 	.word	0x00000018
        /*00bc*/ 	.short	0x0100
        /*00be*/ 	.byte	0x08
	.zero		1


	//   ....[4]....
        /*00c0*/ 	.word	0x00000530
        /*00c4*/ 	.word	0x000000ff
        /*00c8*/ 	.word	0x00000030
        /*00cc*/ 	.short	0x0100
        /*00ce*/ 	.byte	0x08
	.zero		1


	//   ....[5]....
        /*00d0*/ 	.word	0x00000590
        /*00d4*/ 	.word	0x000000ff
        /*00d8*/ 	.word	0x00000038
        /*00dc*/ 	.short	0x0100
        /*00de*/ 	.byte	0x08
	.zero		1


	//   ....[6]....
        /*00e0*/ 	.word	0x00001430
        /*00e4*/ 	.word	0x00000003
        /*00e8*/ 	.word	0x00000000
        /*00ec*/ 	.short	0x010a
        /*00ee*/ 	.byte	0x3f
	.zero		1


	//   ....[7]....
        /*00f0*/ 	.word	0x00001490
        /*00f4*/ 	.word	0x00000003
        /*00f8*/ 	.word	0x00000000
        /*00fc*/ 	.short	0x010a
        /*00fe*/ 	.byte	0x3f
	.zero		1


	//   ....[8]....
        /*0100*/ 	.word	0x00001cc0
        /*0104*/ 	.word	0x000000ff
        /*0108*/ 	.word	0x00000000
        /*010c*/ 	.short	0x010a
        /*010e*/ 	.byte	0x04
	.zero		1


	//   ....[9]....
        /*0110*/ 	.word	0x00001d00
        /*0114*/ 	.word	0x000000ff
        /*0118*/ 	.word	0x00000000
        /*011c*/ 	.short	0x010a
        /*011e*/ 	.byte	0x04
	.zero		1


	//   ....[10]....
        /*0120*/ 	.word	0x00002420
        /*0124*/ 	.word	0x000000ff
        /*0128*/ 	.word	0x00000000
        /*012c*/ 	.short	0x0101
        /*012e*/ 	.byte	0x0a
	.zero		1


	//   ....[11]....
        /*0130*/ 	.word	0x000025e0
        /*0134*/ 	.word	0x000000ff
        /*0138*/ 	.word	0x00000000
        /*013c*/ 	.short	0x0101
        /*013e*/ 	.byte	0x04
	.zero		1


	//   ....[12]....
        /*0140*/ 	.word	0x00008320
        /*0144*/ 	.word	0x0000000e
        /*0148*/ 	.word	0x00000010
        /*014c*/ 	.short	0x010a
        /*014e*/ 	.byte	0x3f
	.zero		1


	//   ....[13]....
        /*0150*/ 	.word	0x000087a0
        /*0154*/ 	.word	0x00000005
        /*0158*/ 	.word	0x00000038
        /*015c*/ 	.short	0x0101
        /*015e*/ 	.byte	0x3f
	.zero		1


	//   ....[14]....
        /*0160*/ 	.word	0x00008eb0
        /*0164*/ 	.word	0x00000007
        /*0168*/ 	.word	0x00000000
        /*016c*/ 	.short	0x010a
        /*016e*/ 	.byte	0x3f
	.zero		1


	//   ....[15]....
        /*0170*/ 	.word	0x00008f30
        /*0174*/ 	.word	0x00000003
        /*0178*/ 	.word	0x00000000
        /*017c*/ 	.short	0x010a
        /*017e*/ 	.byte	0x3f
	.zero		1


	//   ....[16]....
        /*0180*/ 	.word	0x00008f90
        /*0184*/ 	.word	0x00000003
        /*0188*/ 	.word	0x00000000
        /*018c*/ 	.short	0x010a
        /*018e*/ 	.byte	0x3f
	.zero		1


	//   ....[17]....
        /*0190*/ 	.word	0x00008ff0
        /*0194*/ 	.word	0x00000004
        /*0198*/ 	.word	0x00000000
        /*019c*/ 	.short	0x010a
        /*019e*/ 	.byte	0x3f
	.zero		1


	//   ....[18]....
        /*01a0*/ 	.word	0x000090c0
        /*01a4*/ 	.word	0x0000000e
        /*01a8*/ 	.word	0x00000010
        /*01ac*/ 	.short	0x010a
        /*01ae*/ 	.byte	0x3f
	.zero		1


	//   ....[19]....
        /*01b0*/ 	.word	0x00009190
        /*01b4*/ 	.word	0x00000007
        /*01b8*/ 	.word	0x00000000
        /*01bc*/ 	.short	0x010a
        /*01be*/ 	.byte	0x3f
	.zero		1


	//----- nvinfo : EIATTR_NUM_MBARRIERS
	.align		4
.L_35:
        /*01c0*/ 	.byte	0x03, 0x38
        /*01c2*/ 	.short	0x0006


	//----- nvinfo : EIATTR_EXIT_INSTR_OFFSETS
	.align		4
        /*01c4*/ 	.byte	0x04, 0x1c
        /*01c6*/ 	.short	(.L_37 - .L_36)


	//   ....[0]....
.L_36:
        /*01c8*/ 	.word	0x00000630


	//   ....[1]....
        /*01cc*/ 	.word	0x00000f00


	//   ....[2]....
        /*01d0*/ 	.word	0x00007a00


	//   ....[3]....
        /*01d4*/ 	.word	0x00008030


	//   ....[4]....
        /*01d8*/ 	.word	0x00008f80


	//----- nvinfo : EIATTR_MAX_THREADS
	.align		4
.L_37:
        /*01dc*/ 	.byte	0x04, 0x05
        /*01de*/ 	.short	(.L_39 - .L_38)
.L_38:
        /*01e0*/ 	.word	0x00000180
        /*01e4*/ 	.word	0x00000001
        /*01e8*/ 	.word	0x00000001


	//----- nvinfo : EIATTR_CRS_STACK_SIZE
	.align		4
.L_39:
        /*01ec*/ 	.byte	0x04, 0x1e
        /*01ee*/ 	.short	(.L_41 - .L_40)
.L_40:
        /*01f0*/ 	.word	0x00000000


	//----- nvinfo : EIATTR_CBANK_PARAM_SIZE
	.align		4
.L_41:
        /*01f4*/ 	.byte	0x03, 0x19
        /*01f6*/ 	.short	0x0470


	//----- nvinfo : EIATTR_PARAM_CBANK
	.align		4
        /*01f8*/ 	.byte	0x04, 0x0a
        /*01fa*/ 	.short	(.L_43 - .L_42)
	.align		4
.L_42:
        /*01fc*/ 	.word	index@(.nv.constant0._ZN7cutlass13device_kernelINS_4gemm6kernel13GemmUniversalIN4cute5tupleIJiiiiEEENS1_10collective13CollectiveMmaINS1_34MainloopSm90TmaGmmaWarpSpecializedILi2ENS5_IJNS4_1CILi1EEESB_SB_EEENS1_35KernelTmaWarpSpecializedCooperativeEEENS5_IJNSA_ILi256EEENSA_ILi64EEENSA_ILi128EEEEEENS_6half_tENS5_IJlSB_lEEESJ_SK_NS4_8TiledMMAINS4_8MMA_AtomIJNS4_4SM904GMMA25MMA_64x64x16_F32F16F16_SSILNSO_5MajorE0ELSQ_0ELNSO_7ScaleInE1ELSR_1EEEEEENS4_6LayoutINS5_IJNSA_ILi2EEESB_SB_EEENS5_IJSB_NSA_ILi0EEESX_EEEEENS5_IJNS4_10UnderscoreES10_S10_EEEEENS4_13SM90_TMA_LOADENS4_14ComposedLayoutINS4_7SwizzleILi3ELi4ELi3EEENS4_18smem_ptr_flag_bitsILi16EEENSU_INS5_IJNSA_ILi8EEESG_EEENS5_IJSG_SB_EEEEEEEvNS4_8identityES13_S1D_vS1E_EENS_8epilogue10collective6detail29Sm90TmaWarpSpecializedAdapterINS1H_15DefaultEpilogueISJ_SK_SK_NS1G_6thread17LinearCombinationISJ_Li1EffLNS1L_9ScaleType4KindE0ELNS_15FloatRoundStyleE2ESJ_EENS1_15EpilogueDefaultEEEEEvvEEEEvNT_6ParamsE)
        /*0200*/ 	.short	0x0210
        /*0202*/ 	.short	0x0470


	//----- nvinfo : EIATTR_SW_WAR
	.align		4
.L_43:
        /*0204*/ 	.byte	0x04, 0x36
        /*0206*/ 	.short	(.L_45 - .L_44)
.L_44:
        /*0208*/ 	.word	0x00000008
.L_45:


//--------------------- .nv.callgraph             --------------------------
	.section	.nv.callgraph,"",@"SHT_CUDA_CALLGRAPH"
	.align	4
	.sectionentsize	8
	.align		4
        /*0000*/ 	.word	0x00000000
	.align		4
        /*0004*/ 	.word	0xffffffff
	.align		4
        /*0008*/ 	.word	index@(_ZN7cutlass13device_kernelINS_4gemm6kernel13GemmUniversalIN4cute5tupleIJiiiiEEENS1_10collective13CollectiveMmaINS1_34MainloopSm90TmaGmmaWarpSpecializedILi2ENS5_IJNS4_1CILi1EEESB_SB_EEENS1_35KernelTmaWarpSpecializedCooperativeEEENS5_IJNSA_ILi256EEENSA_ILi64EEENSA_ILi128EEEEEENS_6half_tENS5_IJlSB_lEEESJ_SK_NS4_8TiledMMAINS4_8MMA_AtomIJNS4_4SM904GMMA25MMA_64x64x16_F32F16F16_SSILNSO_5MajorE0ELSQ_0ELNSO_7ScaleInE1ELSR_1EEEEEENS4_6LayoutINS5_IJNSA_ILi2EEESB_SB_EEENS5_IJSB_NSA_ILi0EEESX_EEEEENS5_IJNS4_10UnderscoreES10_S10_EEEEENS4_13SM90_TMA_LOADENS4_14ComposedLayoutINS4_7SwizzleILi3ELi4ELi3EEENS4_18smem_ptr_flag_bitsILi16EEENSU_INS5_IJNSA_ILi8EEESG_EEENS5_IJSG_SB_EEEEEEEvNS4_8identityES13_S1D_vS1E_EENS_8epilogue10collective6detail29Sm90TmaWarpSpecializedAdapterINS1H_15DefaultEpilogueISJ_SK_SK_NS1G_6thread17LinearCombinationISJ_Li1EffLNS1L_9ScaleType4KindE0ELNS_15FloatRoundStyleE2ESJ_EENS1_15EpilogueDefaultEEEEEvvEEEEvNT_6ParamsE)
	.align		4
        /*000c*/ 	.word	index@(__assertfail)
	.align		4
        /*0010*/ 	.word	0x00000000
	.align		4
        /*0014*/ 	.word	0xfffffffe
	.align		4
        /*0018*/ 	.word	0x00000000
	.align		4
        /*001c*/ 	.word	0xfffffffd
	.align		4
        /*0020*/ 	.word	0x00000000
	.align		4
        /*0024*/ 	.word	0xfffffffc


//--------------------- .nv.constant4             --------------------------
	.section	.nv.constant4,"a",@progbits
	.align	8
	.align		8
.nv.constant4:
        /*0000*/ 	.dword	__assertfail
	.align		8
        /*0008*/ 	.dword	__unnamed_1
	.align		8
        /*0010*/ 	.dword	_ZN39_INTERNAL_d42dce34_4_k_cu_28d97a4d_28204cuda3std3__45__cpo5beginE
	.align		8
        /*0018*/ 	.dword	_ZN39_INTERNAL_d42dce34_4_k_cu_28d97a4d_28204cuda3std3__45__cpo3endE
	.align		8
        /*0020*/ 	.dword	_ZN39_INTERNAL_d42dce34_4_k_cu_28d97a4d_28204cuda3std3__45__cpo6cbeginE
	.align		8
        /*0028*/ 	.dword	_ZN39_INTERNAL_d42dce34_4_k_cu_28d97a4d_28204cuda3std3__45__cpo4cendE
	.align		8
        /*0030*/ 	.dword	_ZN39_INTERNAL_d42dce34_4_k_cu_28d97a4d_28204cuda3std3__441_GLOBAL__N__d42dce34_4_k_cu_28d97a4d_28206ignoreE
	.align		8
        /*0038*/ 	.dword	_ZN39_INTERNAL_d42dce34_4_k_cu_28d97a4d_28204cuda3std3__419piecewise_constructE
	.align		8
        /*0040*/ 	.dword	_ZN39_INTERNAL_d42dce34_4_k_cu_28d97a4d_28204cuda3std3__48in_placeE
	.align		8
        /*0048*/ 	.dword	_ZN39_INTERNAL_d42dce34_4_k_cu_28d97a4d_28204cuda3std6ranges3__45__cpo4swapE
	.align		8
        /*0050*/ 	.dword	_ZN39_INTERNAL_d42dce34_4_k_cu_28d97a4d_28204cuda3std6ranges3__45__cpo9iter_moveE
	.align		8
        /*0058*/ 	.dword	_ZN39_INTERNAL_d42dce34_4_k_cu_28d97a4d_28204cute7productE
	.align		8
        /*0060*/ 	.dword	_ZN39_INTERNAL_d42dce34_4_k_cu_28d97a4d_28204cute1_E
	.align		8
        /*0068*/ 	.dword	$str$22
	.align		8
        /*0070*/ 	.dword	$str$23


//--------------------- .text._ZN7cutlass13device_kernelINS_4gemm6kernel13GemmUniversalIN4cute5tupleIJiiiiEEENS1_10collective13CollectiveMmaINS1_34MainloopSm90TmaGmmaWarpSpecializedILi2ENS5_IJNS4_1CILi1EEESB_SB_EEENS1_35KernelTmaWarpSpecializedCooperativeEEENS5_IJNSA_ILi256EEENSA_ILi64EEENSA_ILi128EEEEEENS_6half_tENS5_IJlSB_lEEESJ_SK_NS4_8TiledMMAINS4_8MMA_AtomIJNS4_4SM904GMMA25MMA_64x64x16_F32F16F16_SSILNSO_5MajorE0ELSQ_0ELNSO_7ScaleInE1ELSR_1EEEEEENS4_6LayoutINS5_IJNSA_ILi2EEESB_SB_EEENS5_IJSB_NSA_ILi0EEESX_EEEEENS5_IJNS4_10UnderscoreES10_S10_EEEEENS4_13SM90_TMA_LOADENS4_14ComposedLayoutINS4_7SwizzleILi3ELi4ELi3EEENS4_18smem_ptr_flag_bitsILi16EEENSU_INS5_IJNSA_ILi8EEESG_EEENS5_IJSG_SB_EEEEEEEvNS4_8identityES13_S1D_vS1E_EENS_8epilogue10collective6detail29Sm90TmaWarpSpecializedAdapterINS1H_15DefaultEpilogueISJ_SK_SK_NS1G_6thread17LinearCombinationISJ_Li1EffLNS1L_9ScaleType4KindE0ELNS_15FloatRoundStyleE2ESJ_EENS1_15EpilogueDefaultEEEEEvvEEEEvNT_6ParamsE --------------------------
	.section	.text._ZN7cutlass13device_kernelINS_4gemm6kernel13GemmUniversalIN4cute5tupleIJiiiiEEENS1_10collective13CollectiveMmaINS1_34MainloopSm90TmaGmmaWarpSpecializedILi2ENS5_IJNS4_1CILi1EEESB_SB_EEENS1_35KernelTmaWarpSpecializedCooperativeEEENS5_IJNSA_ILi256EEENSA_ILi64EEENSA_ILi128EEEEEENS_6half_tENS5_IJlSB_lEEESJ_SK_NS4_8TiledMMAINS4_8MMA_AtomIJNS4_4SM904GMMA25MMA_64x64x16_F32F16F16_SSILNSO_5MajorE0ELSQ_0ELNSO_7ScaleInE1ELSR_1EEEEEENS4_6LayoutINS5_IJNSA_ILi2EEESB_SB_EEENS5_IJSB_NSA_ILi0EEESX_EEEEENS5_IJNS4_10UnderscoreES10_S10_EEEEENS4_13SM90_TMA_LOADENS4_14ComposedLayoutINS4_7SwizzleILi3ELi4ELi3EEENS4_18smem_ptr_flag_bitsILi16EEENSU_INS5_IJNSA_ILi8EEESG_EEENS5_IJSG_SB_EEEEEEEvNS4_8identityES13_S1D_vS1E_EENS_8epilogue10collective6detail29Sm90TmaWarpSpecializedAdapterINS1H_15DefaultEpilogueISJ_SK_SK_NS1G_6thread17LinearCombinationISJ_Li1EffLNS1L_9ScaleType4KindE0ELNS_15FloatRoundStyleE2ESJ_EENS1_15EpilogueDefaultEEEEEvvEEEEvNT_6ParamsE,"ax",@progbits
	.align	128
.text._ZN7cutlass13device_kernelINS_4gemm6kernel13GemmUniversalIN4cute5tupleIJiiiiEEENS1_10collective13CollectiveMmaINS1_34MainloopSm90TmaGmmaWarpSpecializedILi2ENS5_IJNS4_1CILi1EEESB_SB_EEENS1_35KernelTmaWarpSpecializedCooperativeEEENS5_IJNSA_ILi256EEENSA_ILi64EEENSA_ILi128EEEEEENS_6half_tENS5_IJlSB_lEEESJ_SK_NS4_8TiledMMAINS4_8MMA_AtomIJNS4_4SM904GMMA25MMA_64x64x16_F32F16F16_SSILNSO_5MajorE0ELSQ_0ELNSO_7ScaleInE1ELSR_1EEEEEENS4_6LayoutINS5_IJNSA_ILi2EEESB_SB_EEENS5_IJSB_NSA_ILi0EEESX_EEEEENS5_IJNS4_10UnderscoreES10_S10_EEEEENS4_13SM90_TMA_LOADENS4_14ComposedLayoutINS4_7SwizzleILi3ELi4ELi3EEENS4_18smem_ptr_flag_bitsILi16EEENSU_INS5_IJNSA_ILi8EEESG_EEENS5_IJSG_SB_EEEEEEEvNS4_8identityES13_S1D_vS1E_EENS_8epilogue10collective6detail29Sm90TmaWarpSpecializedAdapterINS1H_15DefaultEpilogueISJ_SK_SK_NS1G_6thread17LinearCombinationISJ_Li1EffLNS1L_9ScaleType4KindE0ELNS_15FloatRoundStyleE2ESJ_EENS1_15EpilogueDefaultEEEEEvvEEEEvNT_6ParamsE:
        .type           _ZN7cutlass13device_kernelINS_4gemm6kernel13GemmUniversalIN4cute5tupleIJiiiiEEENS1_10collective13CollectiveMmaINS1_34MainloopSm90TmaGmmaWarpSpecializedILi2ENS5_IJNS4_1CILi1EEESB_SB_EEENS1_35KernelTmaWarpSpecializedCooperativeEEENS5_IJNSA_ILi256EEENSA_ILi64EEENSA_ILi128EEEEEENS_6half_tENS5_IJlSB_lEEESJ_SK_NS4_8TiledMMAINS4_8MMA_AtomIJNS4_4SM904GMMA25MMA_64x64x16_F32F16F16_SSILNSO_5MajorE0ELSQ_0ELNSO_7ScaleInE1ELSR_1EEEEEENS4_6LayoutINS5_IJNSA_ILi2EEESB_SB_EEENS5_IJSB_NSA_ILi0EEESX_EEEEENS5_IJNS4_10UnderscoreES10_S10_EEEEENS4_13SM90_TMA_LOADENS4_14ComposedLayoutINS4_7SwizzleILi3ELi4ELi3EEENS4_18smem_ptr_flag_bitsILi16EEENSU_INS5_IJNSA_ILi8EEESG_EEENS5_IJSG_SB_EEEEEEEvNS4_8identityES13_S1D_vS1E_EENS_8epilogue10collective6detail29Sm90TmaWarpSpecializedAdapterINS1H_15DefaultEpilogueISJ_SK_SK_NS1G_6thread17LinearCombinationISJ_Li1EffLNS1L_9ScaleType4KindE0ELNS_15FloatRoundStyleE2ESJ_EENS1_15EpilogueDefaultEEEEEvvEEEEvNT_6ParamsE,@function
        .size           _ZN7cutlass13device_kernelINS_4gemm6kernel13GemmUniversalIN4cute5tupleIJiiiiEEENS1_10collective13CollectiveMmaINS1_34MainloopSm90TmaGmmaWarpSpecializedILi2ENS5_IJNS4_1CILi1EEESB_SB_EEENS1_35KernelTmaWarpSpecializedCooperativeEEENS5_IJNSA_ILi256EEENSA_ILi64EEENSA_ILi128EEEEEENS_6half_tENS5_IJlSB_lEEESJ_SK_NS4_8TiledMMAINS4_8MMA_AtomIJNS4_4SM904GMMA25MMA_64x64x16_F32F16F16_SSILNSO_5MajorE0ELSQ_0ELNSO_7ScaleInE1ELSR_1EEEEEENS4_6LayoutINS5_IJNSA_ILi2EEESB_SB_EEENS5_IJSB_NSA_ILi0EEESX_EEEEENS5_IJNS4_10UnderscoreES10_S10_EEEEENS4_13SM90_TMA_LOADENS4_14ComposedLayoutINS4_7SwizzleILi3ELi4ELi3EEENS4_18smem_ptr_flag_bitsILi16EEENSU_INS5_IJNSA_ILi8EEESG_EEENS5_IJSG_SB_EEEEEEEvNS4_8identityES13_S1D_vS1E_EENS_8epilogue10collective6detail29Sm90TmaWarpSpecializedAdapterINS1H_15DefaultEpilogueISJ_SK_SK_NS1G_6thread17LinearCombinationISJ_Li1EffLNS1L_9ScaleType4KindE0ELNS_15FloatRoundStyleE2ESJ_EENS1_15EpilogueDefaultEEEEEvvEEEEvNT_6ParamsE,(.L_x_188 - _ZN7cutlass13device_kernelINS_4gemm6kernel13GemmUniversalIN4cute5tupleIJiiiiEEENS1_10collective13CollectiveMmaINS1_34MainloopSm90TmaGmmaWarpSpecializedILi2ENS5_IJNS4_1CILi1EEESB_SB_EEENS1_35KernelTmaWarpSpecializedCooperativeEEENS5_IJNSA_ILi256EEENSA_ILi64EEENSA_ILi128EEEEEENS_6half_tENS5_IJlSB_lEEESJ_SK_NS4_8TiledMMAINS4_8MMA_AtomIJNS4_4SM904GMMA25MMA_64x64x16_F32F16F16_SSILNSO_5MajorE0ELSQ_0ELNSO_7ScaleInE1ELSR_1EEEEEENS4_6LayoutINS5_IJNSA_ILi2EEESB_SB_EEENS5_IJSB_NSA_ILi0EEESX_EEEEENS5_IJNS4_10UnderscoreES10_S10_EEEEENS4_13SM90_TMA_LOADENS4_14ComposedLayoutINS4_7SwizzleILi3ELi4ELi3EEENS4_18smem_ptr_flag_bitsILi16EEENSU_INS5_IJNSA_ILi8EEESG_EEENS5_IJSG_SB_EEEEEEEvNS4_8identityES13_S1D_vS1E_EENS_8epilogue10collective6detail29Sm90TmaWarpSpecializedAdapterINS1H_15DefaultEpilogueISJ_SK_SK_NS1G_6thread17LinearCombinationISJ_Li1EffLNS1L_9ScaleType4KindE0ELNS_15FloatRoundStyleE2ESJ_EENS1_15EpilogueDefaultEEEEEvvEEEEvNT_6ParamsE)
        .other          _ZN7cutlass13device_kernelINS_4gemm6kernel13GemmUniversalIN4cute5tupleIJiiiiEEENS1_10collective13CollectiveMmaINS1_34MainloopSm90TmaGmmaWarpSpecializedILi2ENS5_IJNS4_1CILi1EEESB_SB_EEENS1_35KernelTmaWarpSpecializedCooperativeEEENS5_IJNSA_ILi256EEENSA_ILi64EEENSA_ILi128EEEEEENS_6half_tENS5_IJlSB_lEEESJ_SK_NS4_8TiledMMAINS4_8MMA_AtomIJNS4_4SM904GMMA25MMA_64x64x16_F32F16F16_SSILNSO_5MajorE0ELSQ_0ELNSO_7ScaleInE1ELSR_1EEEEEENS4_6LayoutINS5_IJNSA_ILi2EEESB_SB_EEENS5_IJSB_NSA_ILi0EEESX_EEEEENS5_IJNS4_10UnderscoreES10_S10_EEEEENS4_13SM90_TMA_LOADENS4_14ComposedLayoutINS4_7SwizzleILi3ELi4ELi3EEENS4_18smem_ptr_flag_bitsILi16EEENSU_INS5_IJNSA_ILi8EEESG_EEENS5_IJSG_SB_EEEEEEEvNS4_8identityES13_S1D_vS1E_EENS_8epilogue10collective6detail29Sm90TmaWarpSpecializedAdapterINS1H_15DefaultEpilogueISJ_SK_SK_NS1G_6thread17LinearCombinationISJ_Li1EffLNS1L_9ScaleType4KindE0ELNS_15FloatRoundStyleE2ESJ_EENS1_15EpilogueDefaultEEEEEvvEEEEvNT_6ParamsE,@"STO_CUDA_ENTRY STV_DEFAULT"
_ZN7cutlass13device_kernelINS_4gemm6kernel13GemmUniversalIN4cute5tupleIJiiiiEEENS1_10collective13CollectiveMmaINS1_34MainloopSm90TmaGmmaWarpSpecializedILi2ENS5_IJNS4_1CILi1EEESB_SB_EEENS1_35KernelTmaWarpSpecializedCooperativeEEENS5_IJNSA_ILi256EEENSA_ILi64EEENSA_ILi128EEEEEENS_6half_tENS5_IJlSB_lEEESJ_SK_NS4_8TiledMMAINS4_8MMA_AtomIJNS4_4SM904GMMA25MMA_64x64x16_F32F16F16_SSILNSO_5MajorE0ELSQ_0ELNSO_7ScaleInE1ELSR_1EEEEEENS4_6LayoutINS5_IJNSA_ILi2EEESB_SB_EEENS5_IJSB_NSA_ILi0EEESX_EEEEENS5_IJNS4_10UnderscoreES10_S10_EEEEENS4_13SM90_TMA_LOADENS4_14ComposedLayoutINS4_7SwizzleILi3ELi4ELi3EEENS4_18smem_ptr_flag_bitsILi16EEENSU_INS5_IJNSA_ILi8EEESG_EEENS5_IJSG_SB_EEEEEEEvNS4_8identityES13_S1D_vS1E_EENS_8epilogue10collective6detail29Sm90TmaWarpSpecializedAdapterINS1H_15DefaultEpilogueISJ_SK_SK_NS1G_6thread17LinearCombinationISJ_Li1EffLNS1L_9ScaleType4KindE0ELNS_15FloatRoundStyleE2ESJ_EENS1_15EpilogueDefaultEEEEEvvEEEEvNT_6ParamsE:
[----:B------:R-:W0:Y:S01]  /*0000*/  LDC R1, c[0x0][0x28] ;  /* 0x00000a00ff017b82 */ /* 0x000e220000000800 */
[----:B------:R-:W1:Y:S01]  /*0010*/  S2R R4, SR_TID.X ;  /* 0x0000000000047919 */ /* 0x000e620000002100 */
[----:B------:R-:W-:Y:S01]  /*0020*/  ELECT P0, URZ, PT ;  /* 0x00000000003f782f */ /* 0x000fe20003800000 */
[----:B------:R-:W-:Y:S01]  /*0030*/  BSSY B0, `(.L_x_0) ;  /* 0x000000f000007945 */ /* 0x000fe20003800000 */
[--C-:B-1----:R-:W-:Y:S02]  /*0040*/  SHF.R.U32.HI R0, RZ, 0x5, R4.reuse ;  /* 0x00000005ff007819 */ /* 0x102fe40000011604 */
[----:B------:R-:W-:-:S03]  /*0050*/  SHF.R.U32.HI R14, RZ, 0x7, R4 ;  /* 0x00000007ff0e7819 */ /* 0x000fc60000011604 */
[----:B------:R-:W1:Y:S04]  /*0060*/  SHFL.IDX PT, R5, R0, RZ, 0x1f ;  /* 0x00001fff00057589 */ /* 0x000e6800000e0000 */
[----:B------:R2:W3:Y:S01]  /*0070*/  SHFL.IDX PT, R10, R14, RZ, 0x1f ;  /* 0x00001fff0e0a7589 */ /* 0x0004e200000e0000 */
[----:B-1----:R-:W-:-:S13]  /*0080*/  ISETP.NE.OR P0, PT, R5, RZ, !P0 ;  /* 0x000000ff0500720c */ /* 0x002fda0004705670 */
[----:B0-23--:R-:W-:Y:S05]  /*0090*/  @P0 BRA `(.L_x_1) ;  /* 0x0000000000200947 */ /* 0x00dfea0003800000 */
[----:B------:R-:W-:Y:S02]  /*00a0*/  ULDC.64 UR4, c[0x0][0x198] ;  /* 0x0000660000047ab9 */ /* 0x000fe40000000a00 */
[----:B------:R-:W-:Y:S02]  /*00b0*/  UIADD3 UR6, UP0, UR4, 0xf0, URZ ;  /* 0x000000f004067890 */ /* 0x000fe4000ff1e03f */
[----:B------:R-:W-:Y:S02]  /*00c0*/  UIADD3 UR4, UP1, UR4, 0x1f0, URZ ;  /* 0x000001f004047890 */ /* 0x000fe4000ff3e03f */
[----:B------:R-:W-:Y:S02]  /*00d0*/  UIADD3.X UR7, URZ, UR5, URZ, UP0, !UPT ;  /* 0x000000053f077290 */ /* 0x000fe400087fe43f */
[----:B------:R-:W-:-:S07]  /*00e0*/  UIADD3.X UR5, URZ, UR5, URZ, UP1, !UPT ;  /* 0x000000053f057290 */ /* 0x000fce0008ffe43f */
[----:B------:R0:W-:Y:S02]  /*00f0*/  UTMACCTL.PF [UR6] ;  /* 0x00000000060079b9 */ /* 0x0001e40008040000 */
[----:B------:R0:W-:Y:S02]  /*0100*/  UTMACCTL.PF [UR4] ;  /* 0x00000000040079b9 */ /* 0x0001e40008040000 */
[----:B0-----:R-:W-:Y:S01]  /*0110*/  NOP ;  /* 0x0000000000007918 */ /* 0x001fe20000000000 */
.L_x_1:
[----:B------:R-:W-:Y:S05]  /*0120*/  BSYNC B0 ;  /* 0x0000000000007941 */ /* 0x000fea0003800000 */
.L_x_0:
[----:B------:R-:W0:Y:S02]  /*0130*/  SHFL.IDX PT, R2, R0, RZ, 0x1f ;  /* 0x00001fff00027589 */ /* 0x000e2400000e0000 */
[----:B0-----:R-:W-:-:S13]  /*0140*/  ISETP.NE.AND P0, PT, R2, RZ, PT ;  /* 0x000000ff0200720c */ /* 0x001fda0003f05270 */
[----:B------:R-:W-:Y:S05]  /*0150*/  @P0 BRA `(.L_x_2) ;  /* 0x0000000000480947 */ /* 0x000fea0003800000 */
[----:B------:R-:W0:Y:S01]  /*0160*/  S2UR UR8, SR_CgaCtaId ;  /* 0x00000000000879c3 */ /* 0x000e220000008800 */
[----:B------:R-:W-:Y:S01]  /*0170*/  UMOV UR4, 0x400 ;  /* 0x0000040000047882 */ /* 0x000fe20000000000 */
[----:B------:R-:W-:Y:S01]  /*0180*/  UMOV UR5, 0x1 ;  /* 0x0000000100057882 */ /* 0x000fe20000000000 */
[----:B------:R-:W-:Y:S01]  /*0190*/  UMOV UR6, 0x100 ;  /* 0x0000010000067882 */ /* 0x000fe20000000000 */
[----:B------:R-:W-:Y:S01]  /*01a0*/  ELECT P0, URZ, PT ;  /* 0x00000000003f782f */ /* 0x000fe20003800000 */
[----:B------:R-:W-:-:S04]  /*01b0*/  UIADD3 UR6, -UR6, 0x100000, URZ ;  /* 0x0010000006067890 */ /* 0x000fc8000fffe13f */
[----:B------:R-:W-:Y:S02]  /*01c0*/  USHF.L.U32 UR7, UR6, 0xb, URZ ;  /* 0x0000000b06077899 */ /* 0x000fe4000800063f */
[----:B------:R-:W-:Y:S02]  /*01d0*/  USHF.L.U32 UR6, UR6, 0x1, URZ ;  /* 0x0000000106067899 */ /* 0x000fe4000800063f */
[----:B0-----:R-:W-:Y:S02]  /*01e0*/  ULEA UR8, UR8, UR4, 0x18 ;  /* 0x0000000408087291 */ /* 0x001fe4000f8ec03f */
[----:B------:R-:W-:-:S04]  /*01f0*/  UIADD3 UR4, -UR5, 0x100000, URZ ;  /* 0x0010000005047890 */ /* 0x000fc8000fffe13f */
[----:B------:R-:W-:Y:S02]  /*0200*/  USHF.L.U32 UR5, UR4, 0xb, URZ ;  /* 0x0000000b04057899 */ /* 0x000fe4000800063f */
[----:B------:R-:W-:Y:S01]  /*0210*/  USHF.L.U32 UR4, UR4, 0x1, URZ ;  /* 0x0000000104047899 */ /* 0x000fe2000800063f */
[----:B------:R-:W0:Y:S11]  /*0220*/  FENCE.VIEW.ASYNC.S ;  /* 0x00000000000073c6 */ /* 0x000e360000000000 */
[----:B0-----:R0:W1:Y:S01]  /*0230*/  SYNCS.EXCH.64 URZ, [UR8], UR4 ;  /* 0x00000004083f75b2 */ /* 0x0010620008000100 */
[----:B------:R0:W2:Y:S01]  /*0240*/  SYNCS.EXCH.64 URZ, [UR8+0x10], UR6 ;  /* 0x00001006083f75b2 */ /* 0x0000a20008000100 */
[----:B------:R0:W3:Y:S01]  /*0250*/  SYNCS.EXCH.64 URZ, [UR8+0x8], UR4 ;  /* 0x00000804083f75b2 */ /* 0x0000e20008000100 */
[----:B------:R0:W4:Y:S01]  /*0260*/  SYNCS.EXCH.64 URZ, [UR8+0x18], UR6 ;  /* 0x00001806083f75b2 */ /* 0x0001220008000100 */
[----:B------:R-:W-:Y:S01]  /*0270*/  NOP ;  /* 0x0000000000007918 */ /* 0x000fe20000000000 */
.L_x_2:
[----:B------:R-:W5:Y:S01]  /*0280*/  SHFL.IDX PT, R0, R0, RZ, 0x1f ;  /* 0x00001fff00007589 */ /* 0x000f6200000e0000 */
[----:B------:R-:W-:Y:S01]  /*0290*/  ELECT P0, URZ, PT ;  /* 0x00000000003f782f */ /* 0x000fe20003800000 */
[----:B------:R-:W1:Y:S01]  /*02a0*/  LDC R2, c[0x0][0x65c] ;  /* 0x00019700ff027b82 */ /* 0x000e620000000800 */
[----:B0-----:R-:W-:Y:S01]  /*02b0*/  UMOV UR4, 0x20 ;  /* 0x0000002000047882 */ /* 0x001fe20000000000 */
[----:B------:R-:W0:Y:S01]  /*02c0*/  S2R R3, SR_CTAID.Y ;  /* 0x0000000000037919 */ /* 0x000e220000002600 */
[----:B------:R-:W-:Y:S01]  /*02d0*/  NOP ;  /* 0x0000000000007918 */ /* 0x000fe20000000000 */
[----:B------:R-:W-:Y:S01]  /*02e0*/  ISETP.NE.AND P2, PT, R10, RZ, PT ;  /* 0x000000ff0a00720c */ /* 0x000fe20003f45270 */
[----:B------:R-:W-:Y:S01]  /*02f0*/  NOP ;  /* 0x0000000000007918 */ /* 0x000fe20000000000 */
[----:B------:R-:W2:Y:S01]  /*0300*/  S2R R6, SR_CTAID.X ;  /* 0x0000000000067919 */ /* 0x000ea20000002500 */
[----:B------:R-:W-:Y:S02]  /*0310*/  LOP3.LUT R7, R7, 0xfffff7ff, RZ, 0xc0, !PT ;  /* 0xfffff7ff07077812 */ /* 0x000fe400078ec0ff */
[----:B-----5:R-:W-:-:S02]  /*0320*/  ISETP.NE.OR P0, PT, R0, RZ, !P0 ;  /* 0x000000ff0000720c */ /* 0x020fc40004705670 */
[----:B-1----:R-:W-:Y:S02]  /*0330*/  ISETP.NE.AND P3, PT, R2, 0x1, PT ;  /* 0x000000010200780c */ /* 0x002fe40003f65270 */
[----:B------:R-:W-:-:S04]  /*0340*/  SHF.R.S32.HI R0, RZ, 0x1f, R5 ;  /* 0x0000001fff007819 */ /* 0x000fc80000011405 */
[----:B------:R-:W-:-:S04]  /*0350*/  LEA.HI R0, R0, R5, RZ, 0x2 ;  /* 0x0000000500007211 */ /* 0x000fc800078f10ff */
[----:B------:R-:W-:Y:S01]  /*0360*/  LOP3.LUT R0, R0, 0xfffffffc, RZ, 0xc0, !PT ;  /* 0xfffffffc00007812 */ /* 0x000fe200078ec0ff */
[----:B------:R-:W-:Y:S01]  /*0370*/  VOTEU.ALL UP0, P0 ;  /* 0x00000000003f7886 */ /* 0x000fe20000000000 */
[----:B------:R-:W-:Y:S01]  /*0380*/  VOTEU.ALL UP1, P0 ;  /* 0x00000000003f7886 */ /* 0x000fe20000020000 */
[----:B------:R-:W2:Y:S01]  /*0390*/  @P3 LDC R17, c[0x0][0x10] ;  /* 0x00000400ff113b82 */ /* 0x000ea20000000800 */
[----:B------:R-:W-:Y:S01]  /*03a0*/  @P3 LOP3.LUT R7, R7, 0x800, RZ, 0xfc, !PT ;  /* 0x0000080007073812 */ /* 0x000fe200078efcff */
[----:B------:R-:W-:Y:S01]  /*03b0*/  IMAD.IADD R0, R5, 0x1, -R0 ;  /* 0x0000000105007824 */ /* 0x000fe200078e0a00 */
[----:B------:R-:W-:Y:S01]  /*03c0*/  @!UP0 UMOV UR6, 0x400 ;  /* 0x0000040000068882 */ /* 0x000fe20000000000 */
[----:B------:R-:W-:-:S04]  /*03d0*/  @!UP0 UIADD3 UR4, -UR4, 0x100000, URZ ;  /* 0x0010000004048890 */ /* 0x000fc8000fffe13f */
[----:B------:R-:W-:Y:S02]  /*03e0*/  @!UP0 USHF.L.U32 UR5, UR4, 0xb, URZ ;  /* 0x0000000b04058899 */ /* 0x000fe4000800063f */
[----:B------:R-:W-:Y:S01]  /*03f0*/  @!UP0 USHF.L.U32 UR4, UR4, 0x1, URZ ;  /* 0x0000000104048899 */ /* 0x000fe2000800063f */
[----:B0-----:R-:W-:Y:S01]  /*0400*/  @P3 IMAD.MOV.U32 R8, RZ, RZ, R3 ;  /* 0x000000ffff083224 */ /* 0x001fe200078e0003 */
[----:B------:R-:W-:Y:S01]  /*0410*/  ISETP.NE.AND P1, PT, R0, 0x3, PT ;  /* 0x000000030000780c */ /* 0x000fe20003f25270 */
[----:B------:R-:W0:Y:S01]  /*0420*/  @!UP0 S2UR UR7, SR_CgaCtaId ;  /* 0x00000000000789c3 */ /* 0x000e220000008800 */
[----:B------:R-:W-:Y:S02]  /*0430*/  @P3 IMAD.MOV.U32 R9, RZ, RZ, RZ ;  /* 0x000000ffff093224 */ /* 0x000fe400078e00ff */
[----:B------:R-:W-:Y:S02]  /*0440*/  IMAD.MOV.U32 R7, RZ, RZ, RZ ;  /* 0x000000ffff077224 */ /* 0x000fe400078e00ff */
[----:B------:R-:W-:-:S03]  /*0450*/  @P3 IMAD.MOV.U32 R5, RZ, RZ, RZ ;  /* 0x000000ffff053224 */ /* 0x000fc600078e00ff */
[----:B------:R-:W1:Y:S01]  /*0460*/  @!P3 LDC R11, c[0x0][0xc] ;  /* 0x00000300ff0bbb82 */ /* 0x000e620000000800 */
[----:B--2---:R-:W-:-:S04]  /*0470*/  @P3 IMAD.WIDE.U32 R16, R6, R17, R8 ;  /* 0x0000001106103225 */ /* 0x004fc800078e0008 */
[----:B------:R-:W-:Y:S01]  /*0480*/  @P3 IMAD.IADD R17, R17, 0x1, R5 ;  /* 0x0000000111113824 */ /* 0x000fe200078e0205 */
[----:B------:R-:W-:Y:S01]  /*0490*/  LOP3.LUT R5, R4, 0x7f, RZ, 0xc0, !PT ;  /* 0x0000007f04057812 */ /* 0x000fe200078ec0ff */
[----:B0-----:R-:W-:Y:S01]  /*04a0*/  @!UP0 ULEA UR8, UR7, UR6, 0x18 ;  /* 0x0000000607088291 */ /* 0x001fe2000f8ec03f */
[----:B------:R-:W-:Y:S02]  /*04b0*/  VOTEU.ALL UP0, P0 ;  /* 0x00000000003f7886 */ /* 0x000fe40000000000 */
[----:B------:R-:W-:Y:S01]  /*04c0*/  ULDC UR6, c[0x0][0xc] ;  /* 0x0000030000067ab9 */ /* 0x000fe20000000800 */
[----:B------:R-:W-:Y:S01]  /*04d0*/  ISETP.EQ.OR P0, PT, R0, RZ, !P1 ;  /* 0x000000ff0000720c */ /* 0x000fe20004f02670 */
[----:B------:R-:W-:-:S03]  /*04e0*/  ULDC UR7, c[0x0][0x10] ;  /* 0x0000040000077ab9 */ /* 0x000fc60000000800 */
[C---:B------:R-:W-:Y:S01]  /*04f0*/  ISETP.EQ.AND P0, PT, R10.reuse, RZ, P0 ;  /* 0x000000ff0a00720c */ /* 0x040fe20000702270 */
[----:B------:R-:W-:Y:S02]  /*0500*/  VIADD R10, R10, 0xffffffff ;  /* 0xffffffff0a0a7836 */ /* 0x000fe40000000000 */
[----:B-1----:R-:W-:Y:S01]  /*0510*/  @!P3 IMAD.WIDE.U32 R8, R11, R3, R6 ;  /* 0x000000030b08b225 */ /* 0x002fe200078e0006 */
[----:B------:R-:W0:Y:S02]  /*0520*/  FENCE.VIEW.ASYNC.S ;  /* 0x00000000000073c6 */ /* 0x000e240000000000 */
[----:B0-----:R-:W3:Y:S01]  /*0530*/  @!UP0 SYNCS.EXCH.64 URZ, [UR8+0x30], UR4 ;  /* 0x00003004083f85b2 */ /* 0x001ee20008000100 */
[----:B------:R-:W-:Y:S02]  /*0540*/  SEL R18, RZ, 0x1, !P0 ;  /* 0x00000001ff127807 */ /* 0x000fe40004000000 */
[----:B------:R-:W-:Y:S01]  /*0550*/  ISETP.GE.U32.AND P1, PT, R10, 0x2, PT ;  /* 0x000000020a00780c */ /* 0x000fe20003f26070 */
[----:B------:R-:W-:-:S02]  /*0560*/  @!P3 IMAD.MOV.U32 R16, RZ, RZ, R8 ;  /* 0x000000ffff10b224 */ /* 0x000fc400078e0008 */
[----:B------:R-:W-:Y:S01]  /*0570*/  @!P3 IMAD.MOV.U32 R17, RZ, RZ, R9 ;  /* 0x000000ffff11b224 */ /* 0x000fe200078e0009 */
[----:B------:R-:W-:Y:S01]  /*0580*/  SEL R18, R18, 0x2, P1 ;  /* 0x0000000212127807 */ /* 0x000fe20000800000 */
[----:B------:R0:W3:Y:S01]  /*0590*/  @!UP1 SYNCS.EXCH.64 URZ, [UR8+0x38], UR4 ;  /* 0x00003804083f95b2 */ /* 0x0000e20008000100 */
[----:B------:R-:W-:Y:S01]  /*05a0*/  NOP ;  /* 0x0000000000007918 */ /* 0x000fe20000000000 */
[----:B0-----:R-:W-:-:S03]  /*05b0*/  UIMAD.WIDE.U32 UR4, UR6, UR7, URZ ;  /* 0x00000007060472a5 */ /* 0x001fc6000f8e003f */
[----:B------:R-:W-:Y:S02]  /*05c0*/  ULDC UR6, c[0x0][0x14] ;  /* 0x0000050000067ab9 */ /* 0x000fe40000000800 */
[----:B------:R-:W-:Y:S02]  /*05d0*/  UIMAD.WIDE.U32 UR38, UR4, UR6, URZ ;  /* 0x00000006042672a5 */ /* 0x000fe4000f8e003f */
[----:B------:R-:W-:-:S04]  /*05e0*/  UIMAD UR41, UR5, UR6, URZ ;  /* 0x00000006052972a4 */ /* 0x000fc8000f8e023f */
[----:B------:R-:W-:Y:S01]  /*05f0*/  UIADD3 UR41, UR39, UR41, URZ ;  /* 0x0000002927297290 */ /* 0x000fe2000fffe03f */
[----:B---34-:R-:W-:Y:S06]  /*0600*/  BAR.SYNC.DEFER_BLOCKING 0x0 ;  /* 0x0000000000007b1d */ /* 0x018fec0000010000 */
[----:B------:R-:W-:Y:S05]  /*0610*/  @!P2 BRA `(.L_x_3) ;  /* 0x0000007000fca947 */ /* 0x000fea0003800000 */
[----:B------:R-:W-:-:S13]  /*0620*/  ISETP.GT.U32.AND P0, PT, R10, 0x1, PT ;  /* 0x000000010a00780c */ /* 0x000fda0003f04070 */
[----:B------:R-:W-:Y:S05]  /*0630*/  @P0 EXIT ;  /* 0x000000000000094d */ /* 0x000fea0003800000 */
[----:B------:R-:W-:Y:S01]  /*0640*/  ULDC.64 UR4, c[0x0][0x650] ;  /* 0x0001940000047ab9 */ /* 0x000fe20000000a00 */
[----:B------:R-:W-:Y:S01]  /*0650*/  PRMT R0, RZ, 0x7610, R0 ;  /* 0x00007610ff007816 */ /* 0x000fe20000000000 */
[----:B------:R-:W-:Y:S01]  /*0660*/  IMAD.MOV.U32 R109, RZ, RZ, -0x1 ;  /* 0xffffffffff6d7424 */ /* 0x000fe200078e00ff */
[----:B------:R-:W-:Y:S01]  /*0670*/  ISETP.GE.U32.AND P0, PT, R16, UR4, PT ;  /* 0x0000000410007c0c */ /* 0x000fe2000bf06070 */
[----:B------:R-:W-:Y:S02]  /*0680*/  IMAD.MOV.U32 R101, RZ, RZ, -0x1 ;  /* 0xffffffffff657424 */ /* 0x000fe400078e00ff */
[----:B------:R-:W-:Y:S01]  /*0690*/  IMAD.MOV.U32 R19, RZ, RZ, -0x1 ;  /* 0xffffffffff137424 */ /* 0x000fe200078e00ff */
[----:B------:R-:W-:-:S13]  /*06a0*/  ISETP.GE.U32.AND.EX P0, PT, R17, UR5, PT, P0 ;  /* 0x0000000511007c0c */ /* 0x000fda000bf06100 */
[----:B------:R-:W-:Y:S05]  /*06b0*/  @P0 BRA `(.L_x_4) ;  /* 0x0000000400580947 */ /* 0x000fea0003800000 */
[----:B------:R-:W0:Y:S01]  /*06c0*/  LDC.64 R20, c[0x0][0x628] ;  /* 0x00018a00ff147b82 */ /* 0x000e220000000a00 */
[----:B------:R-:W-:Y:S02]  /*06d0*/  IMAD.MOV.U32 R8, RZ, RZ, R16 ;  /* 0x000000ffff087224 */ /* 0x000fe400078e0010 */
[----:B------:R-:W-:-:S05]  /*06e0*/  IMAD.MOV.U32 R9, RZ, RZ, R17 ;  /* 0x000000ffff097224 */ /* 0x000fca00078e0011 */
[----:B------:R-:W1:Y:S08]  /*06f0*/  LDC R0, c[0x0][0x630] ;  /* 0x00018c00ff007b82 */ /* 0x000e700000000800 */
[----:B------:R-:W2:Y:S01]  /*0700*/  LDC.64 R22, c[0x0][0x620] ;  /* 0x00018800ff167b82 */ /* 0x000ea20000000a00 */
[----:B0-----:R-:W-:-:S04]  /*0710*/  ISETP.NE.U32.AND P0, PT, R20, RZ, PT ;  /* 0x000000ff1400720c */ /* 0x001fc80003f05070 */
[----:B------:R-:W-:-:S13]  /*0720*/  ISETP.NE.AND.EX P0, PT, R21, RZ, PT, P0 ;  /* 0x000000ff1500720c */ /* 0x000fda0003f05300 */
[----:B-12---:R-:W-:Y:S05]  /*0730*/  @!P0 BRA `(.L_x_5) ;  /* 0x0000000000288947 */ /* 0x006fea0003800000 */
[----:B------:R-:W0:Y:S02]  /*0740*/  LDC R13, c[0x0][0x634] ;  /* 0x00018d00ff0d7b82 */ /* 0x000e240000000800 */
[----:B0-----:R-:W-:-:S05]  /*0750*/  IADD3 R13, P0, R16, R13, RZ ;  /* 0x0000000d100d7210 */ /* 0x001fca0007f1e0ff */
[----:B------:R-:W-:-:S04]  /*0760*/  IMAD.X R15, RZ, RZ, R17, P0 ;  /* 0x000000ffff0f7224 */ /* 0x000fc800000e0611 */
[----:B------:R-:W-:-:S04]  /*0770*/  IMAD.WIDE.U32 R8, R15, R20, RZ ;  /* 0x000000140f087225 */ /* 0x000fc800078e00ff */
[----:B------:R-:W-:-:S04]  /*0780*/  IMAD.WIDE.U32 R10, P0, R13, R21, R8 ;  /* 0x000000150d0a7225 */ /* 0x000fc80007800008 */
[----:B------:R-:W-:-:S04]  /*0790*/  IMAD.WIDE.U32 R8, R13, R20, RZ ;  /* 0x000000140d087225 */ /* 0x000fc800078e00ff */
[----:B------:R-:W-:Y:S01]  /*07a0*/  IMAD.X R13, RZ, RZ, RZ, P0 ;  /* 0x000000ffff0d7224 */ /* 0x000fe200000e06ff */
[----:B------:R-:W-:Y:S01]  /*07b0*/  IADD3 RZ, P0, R9, R10, RZ ;  /* 0x0000000a09ff7210 */ /* 0x000fe20007f1e0ff */
[----:B------:R-:W-:-:S04]  /*07c0*/  IMAD.MOV.U32 R12, RZ, RZ, R11 ;  /* 0x000000ffff0c7224 */ /* 0x000fc800078e000b */
[----:B------:R-:W-:-:S08]  /*07d0*/  IMAD.WIDE.U32.X R8, R15, R21, R12, P0 ;  /* 0x000000150f087225 */ /* 0x000fd000000e040c */
.L_x_5:
[-CC-:B------:R-:W-:Y:S01]  /*07e0*/  SHF.R.U64 R25, R8, R0.reuse, R9.reuse ;  /* 0x0000000008197219 */ /* 0x180fe20000001209 */
[----:B------:R-:W0:Y:S01]  /*07f0*/  LDC R12, c[0x0][0x618] ;  /* 0x00018600ff0c7b82 */ /* 0x000e220000000800 */
[----:B------:R-:W-:Y:S01]  /*0800*/  SHF.R.U32.HI R7, RZ, R0, R9 ;  /* 0x00000000ff077219 */ /* 0x000fe20000011609 */
[----:B------:R-:W-:Y:S01]  /*0810*/  ULDC UR4, c[0x0][0x150] ;  /* 0x0000540000047ab9 */ /* 0x000fe20000000800 */
[----:B------:R-:W-:Y:S02]  /*0820*/  IADD3 R11, P0, RZ, -R25, RZ ;  /* 0x80000019ff0b7210 */ /* 0x000fe40007f1e0ff */
[----:B------:R-:W-:-:S03]  /*0830*/  I2FP.F32.U32 R0, R6 ;  /* 0x0000000600007245 */ /* 0x000fc60000201000 */
[----:B------:R-:W1:Y:S01]  /*0840*/  LDC.64 R30, c[0x0][0x640] ;  /* 0x00019000ff1e7b82 */ /* 0x000e620000000a00 */
[----:B------:R-:W-:Y:S02]  /*0850*/  IMAD.X R13, RZ, RZ, ~R7, P0 ;  /* 0x000000ffff0d7224 */ /* 0x000fe400000e0e07 */
[----:B------:R-:W-:Y:S01]  /*0860*/  FMUL R0, R0, UR4 ;  /* 0x0000000400007c20 */ /* 0x000fe20008400000 */
[----:B------:R-:W-:Y:S01]  /*0870*/  IMAD.WIDE.U32 R8, R11, R22, R16 ;  /* 0x000000160b087225 */ /* 0x000fe200078e0010 */
[----:B------:R-:W-:-:S03]  /*0880*/  ULDC UR4, c[0x0][0x154] ;  /* 0x0000550000047ab9 */ /* 0x000fc60000000800 */
[----:B------:R-:W-:Y:S01]  /*0890*/  IMAD R10, R13, R22, RZ ;  /* 0x000000160d0a7224 */ /* 0x000fe200078e02ff */
[----:B------:R-:W2:Y:S01]  /*08a0*/  LDC R7, c[0x0][0x144] ;  /* 0x00005100ff077b82 */ /* 0x000ea20000000800 */
[----:B------:R-:W3:Y:S02]  /*08b0*/  F2I.U32.TRUNC.NTZ R0, R0 ;  /* 0x0000000000007305 */ /* 0x000ee4000020f000 */
[----:B------:R-:W-:-:S04]  /*08c0*/  IMAD R11, R11, R23, R10 ;  /* 0x000000170b0b7224 */ /* 0x000fc800078e020a */
[----:B------:R-:W-:Y:S01]  /*08d0*/  IMAD.IADD R9, R9, 0x1, R11 ;  /* 0x0000000109097824 */ /* 0x000fe200078e020b */
[----:B------:R-:W4:Y:S01]  /*08e0*/  LDC R24, c[0x0][0x608] ;  /* 0x00018200ff187b82 */ /* 0x000f220000000800 */
[----:B------:R-:W-:-:S03]  /*08f0*/  IMAD.MOV.U32 R11, RZ, RZ, -0x1 ;  /* 0xffffffffff0b7424 */ /* 0x000fc600078e00ff */
[-CC-:B0-----:R-:W-:Y:S02]  /*0900*/  SHF.R.U64 R22, R8, R12.reuse, R9.reuse ;  /* 0x0000000c08167219 */ /* 0x181fe40000001209 */
[----:B------:R-:W-:Y:S02]  /*0910*/  I2FP.F32.U32 R8, R3 ;  /* 0x0000000300087245 */ /* 0x000fe40000201000 */
[----:B------:R-:W0:Y:S01]  /*0920*/  LDC R28, c[0x0][0x658] ;  /* 0x00019600ff1c7b82 */ /* 0x000e220000000800 */
[----:B-1----:R-:W-:Y:S01]  /*0930*/  ISETP.NE.U32.AND P0, PT, R30, RZ, PT ;  /* 0x000000ff1e00720c */ /* 0x002fe20003f05070 */
[----:B---3--:R-:W-:Y:S02]  /*0940*/  IMAD.MOV R10, RZ, RZ, -R0 ;  /* 0x000000ffff0a7224 */ /* 0x008fe400078e0a00 */
[----:B------:R-:W-:Y:S01]  /*0950*/  FMUL R8, R8, UR4 ;  /* 0x0000000408087c20 */ /* 0x000fe20008400000 */
[----:B------:R-:W-:Y:S02]  /*0960*/  SHF.R.U32.HI R9, RZ, R12, R9 ;  /* 0x0000000cff097219 */ /* 0x000fe40000011609 */
[----:B------:R-:W-:Y:S01]  /*0970*/  ISETP.NE.AND.EX P0, PT, R31, RZ, PT, P0 ;  /* 0x000000ff1f00720c */ /* 0x000fe20003f05300 */
[----:B------:R1:W3:Y:S01]  /*0980*/  F2I.U32.TRUNC.NTZ R15, R8 ;  /* 0x00000008000f7305 */ /* 0x0002e2000020f000 */
[----:B------:R-:W1:Y:S01]  /*0990*/  LDC R20, c[0x0][0x148] ;  /* 0x00005200ff147b82 */ /* 0x000e620000000800 */
[----:B--2---:R-:W-:-:S07]  /*09a0*/  IMAD R0, R7, R10, R6 ;  /* 0x0000000a07007224 */ /* 0x004fce00078e0206 */
[----:B------:R-:W2:Y:S01]  /*09b0*/  LDC R26, c[0x0][0x600] ;  /* 0x00018000ff1a7b82 */ /* 0x000ea20000000800 */
[-CC-:B----4-:R-:W-:Y:S02]  /*09c0*/  SHF.R.U64 R32, R22, R24.reuse, R9.reuse ;  /* 0x0000001816207219 */ /* 0x190fe40000001209 */
[----:B------:R-:W-:Y:S01]  /*09d0*/  SHF.R.U32.HI R7, RZ, R24, R9 ;  /* 0x00000018ff077219 */ /* 0x000fe20000011609 */
[----:B------:R-:W-:-:S04]  /*09e0*/  IMAD.MOV.U32 R9, RZ, RZ, 0x1 ;  /* 0x00000001ff097424 */ /* 0x000fc800078e00ff */
[----:B------:R-:W4:Y:S01]  /*09f0*/  LDC R21, c[0x0][0x648] ;  /* 0x00019200ff157b82 */ /* 0x000f220000000800 */
[-C--:B0-----:R-:W-:Y:S02]  /*0a00*/  SHF.L.U32 R6, R11, R28.reuse, RZ ;  /* 0x0000001c0b067219 */ /* 0x081fe400000006ff */
[--C-:B------:R-:W-:Y:S02]  /*0a10*/  SHF.R.U64 R24, R32, R28, R7.reuse ;  /* 0x0000001c20187219 */ /* 0x100fe40000001207 */
[----:B------:R-:W-:Y:S02]  /*0a20*/  LOP3.LUT R13, RZ, R6, RZ, 0x33, !PT ;  /* 0x00000006ff0d7212 */ /* 0x000fe400078e33ff */
[-C--:B------:R-:W-:Y:S01]  /*0a30*/  SHF.R.U32.HI R7, RZ, R28.reuse, R7 ;  /* 0x0000001cff077219 */ /* 0x080fe20000011607 */
[----:B------:R-:W0:Y:S01]  /*0a40*/  LDC R23, c[0x0][0x638] ;  /* 0x00018e00ff177b82 */ /* 0x000e220000000800 */
[----:B------:R-:W-:Y:S01]  /*0a50*/  SHF.L.U32 R12, R9, R28, RZ ;  /* 0x0000001c090c7219 */ /* 0x000fe200000006ff */
[----:B------:R-:W-:-:S06]  /*0a60*/  IMAD.MOV.U32 R6, RZ, RZ, R24 ;  /* 0x000000ffff067224 */ /* 0x000fcc00078e0018 */
[----:B------:R-:W0:Y:S01]  /*0a70*/  LDC R109, c[0x0][0x610] ;  /* 0x00018400ff6d7b82 */ /* 0x000e220000000800 */
[----:B-1-3--:R-:W-:Y:S05]  /*0a80*/  @!P0 BRA `(.L_x_6) ;  /* 0x0000000000288947 */ /* 0x00afea0003800000 */
[----:B------:R-:W1:Y:S02]  /*0a90*/  LDC R11, c[0x0][0x64c] ;  /* 0x00019300ff0b7b82 */ /* 0x000e640000000800 */
[----:B-1----:R-:W-:-:S05]  /*0aa0*/  IADD3 R11, P0, R24, R11, RZ ;  /* 0x0000000b180b7210 */ /* 0x002fca0007f1e0ff */
        /* <DEDUP_REMOVED lines=8> */
.L_x_6:
[----:B----4-:R-:W-:Y:S01]  /*0b30*/  SHF.R.U64 R6, R6, R21, R7 ;  /* 0x0000001506067219 */ /* 0x010fe20000001207 */
[----:B--2---:R-:W-:Y:S01]  /*0b40*/  VIADD R7, R26, 0xffffffff ;  /* 0xffffffff1a077836 */ /* 0x004fe20000000000 */
[----:B------:R-:W-:Y:S01]  /*0b50*/  LOP3.LUT R13, R32, R13, RZ, 0xc0, !PT ;  /* 0x0000000d200d7212 */ /* 0x000fe200078ec0ff */
[----:B------:R-:W-:Y:S02]  /*0b60*/  IMAD.MOV R15, RZ, RZ, -R15 ;  /* 0x000000ffff0f7224 */ /* 0x000fe400078e0a0f */
[----:B------:R-:W-:Y:S02]  /*0b70*/  IMAD.MOV R8, RZ, RZ, -R6 ;  /* 0x000000ffff087224 */ /* 0x000fe400078e0a06 */
[----:B------:R-:W-:Y:S01]  /*0b80*/  IMAD R13, R12, R6, R13 ;  /* 0x000000060c0d7224 */ /* 0x000fe200078e020d */
[----:B------:R-:W-:Y:S01]  /*0b90*/  LOP3.LUT R6, R22, R7, RZ, 0xc0, !PT ;  /* 0x0000000716067212 */ /* 0x000fe200078ec0ff */
[----:B------:R-:W-:Y:S02]  /*0ba0*/  @P3 IMAD R0, R20, R15, R3 ;  /* 0x0000000f14003224 */ /* 0x000fe400078e0203 */
[----:B0-----:R-:W-:-:S02]  /*0bb0*/  IMAD R3, R8, R23, R24 ;  /* 0x0000001708037224 */ /* 0x001fc400078e0218 */
[----:B------:R-:W-:Y:S02]  /*0bc0*/  IMAD R109, R13, R109, R0 ;  /* 0x0000006d0d6d7224 */ /* 0x000fe400078e0200 */
[----:B------:R-:W-:Y:S02]  /*0bd0*/  IMAD R6, R3, R26, R6 ;  /* 0x0000001a03067224 */ /* 0x000fe400078e0206 */
[----:B------:R-:W-:Y:S02]  /*0be0*/  IMAD.MOV.U32 R0, RZ, RZ, 0x1 ;  /* 0x00000001ff007424 */ /* 0x000fe400078e00ff */
[----:B------:R-:W-:Y:S01]  /*0bf0*/  IMAD.MOV.U32 R19, RZ, RZ, R25 ;  /* 0x000000ffff137224 */ /* 0x000fe200078e0019 */
[----:B------:R-:W-:Y:S02]  /*0c00*/  SEL R101, R6, R109, !P3 ;  /* 0x0000006d06657207 */ /* 0x000fe40005800000 */
[----:B------:R-:W-:-:S07]  /*0c10*/  SEL R109, R109, R6, !P3 ;  /* 0x000000066d6d7207 */ /* 0x000fce0005800000 */
.L_x_4:
[----:B------:R-:W-:-:S08]  /*0c20*/  NOP ;  /* 0x0000000000007918 */ /* 0x000fd00000000000 */
[----:B------:R-:W0:Y:S02]  /*0c30*/  USETMAXREG.TRY_ALLOC.CTAPOOL UP0, 0xe8 ;  /* 0x000000e8000079c8 */ /* 0x000e240008000600 */
[----:B0-----:R-:W-:-:S13]  /*0c40*/  PLOP3.LUT P0, PT, PT, PT, UP0, 0x80, 0x0 ;  /* 0x000000000000781c */ /* 0x001fda0003f0f008 */
[----:B------:R-:W-:Y:S05]  /*0c50*/  @!P0 BRA `(.L_x_4) ;  /* 0xfffffffc00f08947 */ /* 0x000fea000383ffff */
[----:B------:R-:W-:Y:S01]  /*0c60*/  ULDC.64 UR4, c[0x0][0x598] ;  /* 0x0001660000047ab9 */ /* 0x000fe20000000a00 */
[----:B------:R-:W-:Y:S01]  /*0c70*/  ULDC.64 UR36, c[0x0][0x208] ;  /* 0x0000820000247ab9 */ /* 0x000fe20000000a00 */
[----:B------:R-:W-:-:S04]  /*0c80*/  ISETP.NE.U32.AND P0, PT, RZ, UR4, PT ;  /* 0x00000004ff007c0c */ /* 0x000fc8000bf05070 */
[----:B------:R-:W-:-:S13]  /*0c90*/  ISETP.NE.AND.EX P0, PT, RZ, UR5, PT, P0 ;  /* 0x00000005ff007c0c */ /* 0x000fda000bf05300 */
[----:B------:R-:W-:Y:S05]  /*0ca0*/  @!P0 BRA `(.L_x_7) ;  /* 0x00000000001c8947 */ /* 0x000fea0003800000 */
[----:B------:R-:W0:Y:S02]  /*0cb0*/  LDC.64 R6, c[0x0][0x598] ;  /* 0x00016600ff067b82 */ /* 0x000e240000000a00 */
[----:B0-----:R-:W2:Y:S02]  /*0cc0*/  LDG.E.64 R6, desc[UR36][R6.64] ;  /* 0x0000002406067981 */ /* 0x001ea4000c1e1b00 */
[----:B--2---:R-:W-:-:S04]  /*0cd0*/  ISETP.NE.U32.AND P0, PT, R6, RZ, PT ;  /* 0x000000ff0600720c */ /* 0x004fc80003f05070 */
[----:B------:R-:W-:-:S13]  /*0ce0*/  ISETP.NE.AND.EX P0, PT, R7, RZ, PT, P0 ;  /* 0x000000ff0700720c */ /* 0x000fda0003f05300 */
[----:B------:R-:W-:Y:S05]  /*0cf0*/  @!P0 BRA `(.L_x_7) ;  /* 0x0000000000088947 */ /* 0x000fea0003800000 */
[----:B------:R0:W5:Y:S01]  /*0d00*/  LD.E R88, desc[UR36][R6.64] ;  /* 0x0000002406587980 */ /* 0x000162000c101900 */
[----:B------:R-:W-:Y:S05]  /*0d10*/  BRA `(.L_x_8) ;  /* 0x0000000000247947 */ /* 0x000fea0003800000 */
.L_x_7:
[----:B------:R-:W-:Y:S02]  /*0d20*/  ULDC.64 UR4, c[0x0][0x588] ;  /* 0x0001620000047ab9 */ /* 0x000fe40000000a00 */
[----:B------:R-:W-:-:S04]  /*0d30*/  ISETP.NE.U32.AND P0, PT, RZ, UR4, PT ;  /* 0x00000004ff007c0c */ /* 0x000fc8000bf05070 */
[----:B------:R-:W-:-:S13]  /*0d40*/  ISETP.NE.AND.EX P0, PT, RZ, UR5, PT, P0 ;  /* 0x00000005ff007c0c */ /* 0x000fda000bf05300 */
[----:B------:R-:W-:Y:S05]  /*0d50*/  @!P0 BRA `(.L_x_9) ;  /* 0x00000000000c8947 */ /* 0x000fea0003800000 */
[----:B------:R-:W0:Y:S02]  /*0d60*/  LDC.64 R88, c[0x0][0x588] ;  /* 0x00016200ff587b82 */ /* 0x000e240000000a00 */
[----:B0-----:R1:W5:Y:S01]  /*0d70*/  LDG.E R88, desc[UR36][R88.64] ;  /* 0x0000002458587981 */ /* 0x001362000c1e1900 */
[----:B------:R-:W-:Y:S05]  /*0d80*/  BRA `(.L_x_8) ;  /* 0x0000000000087947 */ /* 0x000fea0003800000 */
.L_x_9:
[----:B------:R-:W-:Y:S02]  /*0d90*/  ULDC UR4, c[0x0][0x580] ;  /* 0x0001600000047ab9 */ /* 0x000fe40000000800 */
[----:B------:R-:W-:-:S07]  /*0da0*/  IMAD.U32 R88, RZ, RZ, UR4 ;  /* 0x00000004ff587e24 */ /* 0x000fce000f8e00ff */
.L_x_8:
[----:B------:R-:W-:Y:S02]  /*0db0*/  ULDC.64 UR4, c[0x0][0x5a0] ;  /* 0x0001680000047ab9 */ /* 0x000fe40000000a00 */
[----:B------:R-:W-:-:S04]  /*0dc0*/  ISETP.NE.U32.AND P0, PT, RZ, UR4, PT ;  /* 0x00000004ff007c0c */ /* 0x000fc8000bf05070 */
[----:B------:R-:W-:-:S13]  /*0dd0*/  ISETP.NE.AND.EX P0, PT, RZ, UR5, PT, P0 ;  /* 0x00000005ff007c0c */ /* 0x000fda000bf05300 */
[----:B------:R-:W-:Y:S05]  /*0de0*/  @!P0 BRA `(.L_x_10) ;  /* 0x00000000001c8947 */ /* 0x000fea0003800000 */
[----:B0-----:R-:W0:Y:S02]  /*0df0*/  LDC.64 R6, c[0x0][0x5a0] ;  /* 0x00016800ff067b82 */ /* 0x001e240000000a00 */
[----:B0-----:R-:W2:Y:S02]  /*0e00*/  LDG.E.64 R6, desc[UR36][R6.64] ;  /* 0x0000002406067981 */ /* 0x001ea4000c1e1b00 */
[----:B--2---:R-:W-:-:S04]  /*0e10*/  ISETP.NE.U32.AND P0, PT, R6, RZ, PT ;  /* 0x000000ff0600720c */ /* 0x004fc80003f05070 */
[----:B------:R-:W-:-:S13]  /*0e20*/  ISETP.NE.AND.EX P0, PT, R7, RZ, PT, P0 ;  /* 0x000000ff0700720c */ /* 0x000fda0003f05300 */
[----:B------:R-:W-:Y:S05]  /*0e30*/  @!P0 BRA `(.L_x_10) ;  /* 0x0000000000088947 */ /* 0x000fea0003800000 */
[----:B-1----:R0:W5:Y:S01]  /*0e40*/  LD.E R89, desc[UR36][R6.64] ;  /* 0x0000002406597980 */ /* 0x002162000c101900 */
[----:B------:R-:W-:Y:S05]  /*0e50*/  BRA `(.L_x_11) ;  /* 0x0000000000247947 */ /* 0x000fea0003800000 */
.L_x_10:
[----:B------:R-:W-:Y:S02]  /*0e60*/  ULDC.64 UR4, c[0x0][0x590] ;  /* 0x0001640000047ab9 */ /* 0x000fe40000000a00 */
[----:B------:R-:W-:-:S04]  /*0e70*/  ISETP.NE.U32.AND P0, PT, RZ, UR4, PT ;  /* 0x00000004ff007c0c */ /* 0x000fc8000bf05070 */
[----:B------:R-:W-:-:S13]  /*0e80*/  ISETP.NE.AND.EX P0, PT, RZ, UR5, PT, P0 ;  /* 0x00000005ff007c0c */ /* 0x000fda000bf05300 */
[----:B------:R-:W-:Y:S05]  /*0e90*/  @!P0 BRA `(.L_x_12) ;  /* 0x00000000000c8947 */ /* 0x000fea0003800000 */
[----:B0-----:R-:W1:Y:S02]  /*0ea0*/  LDC.64 R6, c[0x0][0x590] ;  /* 0x00016400ff067b82 */ /* 0x001e640000000a00 */
[----:B-1----:R1:W5:Y:S01]  /*0eb0*/  LDG.E R89, desc[UR36][R6.64] ;  /* 0x0000002406597981 */ /* 0x002362000c1e1900 */
[----:B------:R-:W-:Y:S05]  /*0ec0*/  BRA `(.L_x_11) ;  /* 0x0000000000087947 */ /* 0x000fea0003800000 */
.L_x_12:
[----:B------:R-:W-:Y:S02]  /*0ed0*/  ULDC UR4, c[0x0][0x584] ;  /* 0x0001610000047ab9 */ /* 0x000fe40000000800 */
[----:B-1----:R-:W-:-:S07]  /*0ee0*/  IMAD.U32 R89, RZ, RZ, UR4 ;  /* 0x00000004ff597e24 */ /* 0x002fce000f8e00ff */
.L_x_11:
[----:B------:R-:W-:-:S13]  /*0ef0*/  LOP3.LUT P0, RZ, R0, 0xff, RZ, 0xc0, !PT ;  /* 0x000000ff00ff7812 */ /* 0x000fda000780c0ff */
[----:B------:R-:W-:Y:S05]  /*0f00*/  @!P0 EXIT ;  /* 0x000000000000894d */ /* 0x000fea0003800000 */
[----:B------:R-:W2:Y:S01]  /*0f10*/  LDC R91, c[0x0][0x658] ;  /* 0x00019600ff5b7b82 */ /* 0x000ea20000000800 */
[----:B------:R-:W-:Y:S01]  /*0f20*/  ULDC.64 UR6, c[0x0][0x288] ;  /* 0x0000a20000067ab9 */ /* 0x000fe20000000a00 */
[----:B------:R-:W-:Y:S01]  /*0f30*/  LOP3.LUT R14, R14, 0x1, RZ, 0xc0, !PT ;  /* 0x000000010e0e7812 */ /* 0x000fe200078ec0ff */
[----:B------:R-:W-:Y:S01]  /*0f40*/  UIADD3 UR4, UR7, 0x7f, URZ ;  /* 0x0000007f07047890 */ /* 0x000fe2000fffe03f */
[----:B------:R-:W-:Y:S01]  /*0f50*/  SHF.R.U32.HI R0, RZ, 0x2, R4 ;  /* 0x00000002ff007819 */ /* 0x000fe20000011604 */
[----:B------:R-:W-:Y:S01]  /*0f60*/  IMAD.U32 R3, RZ, RZ, UR6 ;  /* 0x00000006ff037e24 */ /* 0x000fe2000f8e00ff */
[----:B------:R-:W-:Y:S01]  /*0f70*/  SHF.R.U32.HI R5, RZ, 0x1, R5 ;  /* 0x00000001ff057819 */ /* 0x000fe20000011605 */
[----:B------:R-:W-:Y:S01]  /*0f80*/  USHF.R.S32.HI UR5, URZ, 0x1f, UR4 ;  /* 0x0000001f3f057899 */ /* 0x000fe20008011404 */
[----:B------:R-:W3:Y:S01]  /*0f90*/  LDC.64 R94, c[0x0][0x5c8] ;  /* 0x00017200ff5e7b82 */ /* 0x000ee20000000a00 */
[----:B------:R-:W-:Y:S01]  /*0fa0*/  LOP3.LUT R90, R4, 0x3, RZ, 0xc0, !PT ;  /* 0x00000003045a7812 */ /* 0x000fe200078ec0ff */
[----:B01----:R-:W-:Y:S01]  /*0fb0*/  IMAD.SHL.U32 R7, R14, 0x40, RZ ;  /* 0x000000400e077824 */ /* 0x003fe200078e00ff */
[----:B------:R-:W-:Y:S01]  /*0fc0*/  LOP3.LUT R0, R0, 0x7, RZ, 0xc0, !PT ;  /* 0x0000000700007812 */ /* 0x000fe200078ec0ff */
[----:B------:R-:W-:Y:S01]  /*0fd0*/  ULEA.HI UR5, UR5, UR4, URZ, 0x7 ;  /* 0x0000000405057291 */ /* 0x000fe2000f8f383f */
[----:B------:R-:W-:Y:S01]  /*0fe0*/  LOP3.LUT R5, R5, 0x30, RZ, 0xc0, !PT ;  /* 0x0000003005057812 */ /* 0x000fe200078ec0ff */
[----:B------:R-:W-:Y:S01]  /*0ff0*/  IMAD R90, R90, -0x2, R3 ;  /* 0xfffffffe5a5a7824 */ /* 0x000fe200078e0203 */
[--C-:B------:R-:W-:Y:S01]  /*1000*/  LOP3.LUT R22, R7, 0x40, R0.reuse, 0xe2, !PT ;  /* 0x0000004007167812 */ /* 0x100fe200078ee200 */
[----:B------:R-:W0:Y:S01]  /*1010*/  LDC R98, c[0x0][0x600] ;  /* 0x00018000ff627b82 */ /* 0x000e220000000800 */
[----:B------:R-:W-:Y:S01]  /*1020*/  IADD3 R3, RZ, -R5, -R0 ;  /* 0x80000005ff037210 */ /* 0x000fe20007ffe800 */
[----:B------:R-:W-:Y:S01]  /*1030*/  IMAD.MOV.U32 R0, RZ, RZ, -0x1 ;  /* 0xffffffffff007424 */ /* 0x000fe200078e00ff */
[----:B------:R-:W-:Y:S01]  /*1040*/  USHF.R.S32.HI UR43, URZ, 0x7, UR5 ;  /* 0x000000073f2b7899 */ /* 0x000fe20008011405 */
[----:B------:R-:W-:Y:S01]  /*1050*/  IMAD.MOV.U32 R6, RZ, RZ, 0x1 ;  /* 0x00000001ff067424 */ /* 0x000fe200078e00ff */
[----:B------:R-:W-:Y:S01]  /*1060*/  LOP3.LUT R97, R4, 0x80, RZ, 0xc0, !PT ;  /* 0x0000008004617812 */ /* 0x000fe200078ec0ff */
[----:B------:R-:W-:Y:S01]  /*1070*/  IMAD R3, R14, -0x40, R3 ;  /* 0xffffffc00e037824 */ /* 0x000fe200078e0203 */
[----:B------:R-:W-:Y:S01]  /*1080*/  UISETP.LT.AND UP0, UPT, UR43, 0x1, UPT ;  /* 0x000000012b00788c */ /* 0x000fe2000bf01270 */
[----:B--2---:R-:W-:Y:S01]  /*1090*/  SHF.L.U32 R0, R0, R91, RZ ;  /* 0x0000005b00007219 */ /* 0x004fe200000006ff */
[----:B------:R-:W-:Y:S01]  /*10a0*/  ULDC UR4, c[0x0][0x284] ;  /* 0x0000a10000047ab9 */ /* 0x000fe20000000800 */
[----:B------:R-:W-:Y:S01]  /*10b0*/  LOP3.LUT R22, R22, R5, RZ, 0xfc, !PT ;  /* 0x0000000516167212 */ /* 0x000fe200078efcff */
[----:B------:R-:W-:Y:S01]  /*10c0*/  USEL UR44, UR43, 0x1, UP0 ;  /* 0x000000012b2c7887 */ /* 0x000fe20008000000 */
[----:B------:R-:W-:Y:S01]  /*10d0*/  SHF.L.U32 R91, R6, R91, RZ ;  /* 0x0000005b065b7219 */ /* 0x000fe200000006ff */
[----:B------:R-:W-:Y:S01]  /*10e0*/  IMAD.SHL.U32 R96, R4, 0x2, RZ ;  /* 0x0000000204607824 */ /* 0x000fe200078e00ff */
[----:B------:R-:W-:Y:S01]  /*10f0*/  LOP3.LUT R116, R18, 0x1, RZ, 0xfc, !PT ;  /* 0x0000000112747812 */ /* 0x000fe200078efcff */
[----:B------:R-:W-:Y:S01]  /*1100*/  VIADD R100, R3, UR4 ;  /* 0x0000000403647c36 */ /* 0x000fe20008000000 */
[C-C-:B---3--:R-:W-:Y:S01]  /*1110*/  SHF.L.U64.HI R92, R94.reuse, 0x7, R95.reuse ;  /* 0x000000075e5c7819 */ /* 0x148fe2000001025f */
[----:B------:R-:W-:Y:S01]  /*1120*/  IMAD.MOV.U32 R23, RZ, RZ, RZ ;  /* 0x000000ffff177224 */ /* 0x000fe200078e00ff */
[C---:B------:R-:W-:Y:S01]  /*1130*/  SHF.L.U64.HI R93, R94.reuse, 0x3, R95 ;  /* 0x000000035e5d7819 */ /* 0x040fe2000001025f */
[C---:B------:R-:W-:Y:S01]  /*1140*/  IMAD.SHL.U32 R95, R94.reuse, 0x80, RZ ;  /* 0x000000805e5f7824 */ /* 0x040fe200078e00ff */
[----:B------:R-:W-:Y:S01]  /*1150*/  SHF.R.U32.HI R97, RZ, 0x7, R97 ;  /* 0x00000007ff617819 */ /* 0x000fe20000011661 */
[----:B------:R-:W-:Y:S01]  /*1160*/  IMAD.SHL.U32 R94, R94, 0x8, RZ ;  /* 0x000000085e5e7824 */ /* 0x000fe200078e00ff */
[----:B------:R-:W-:Y:S01]  /*1170*/  LOP3.LUT R99, RZ, R0, RZ, 0x33, !PT ;  /* 0x00000000ff637212 */ /* 0x000fe200078e33ff */
[----:B------:R-:W-:Y:S01]  /*1180*/  UIADD3 UR44, UR43, -UR44, URZ ;  /* 0x8000002c2b2c7290 */ /* 0x000fe2000fffe03f */
[----:B0-----:R-:W-:Y:S01]  /*1190*/  VIADD R98, R98, 0xffffffff ;  /* 0xffffffff62627836 */ /* 0x001fe20000000000 */
[----:B------:R-:W-:Y:S01]  /*11a0*/  UMOV UR40, URZ ;  /* 0x0000003f00287c82 */ /* 0x000fe20008000000 */
[----:B------:R-:W-:-:S09]  /*11b0*/  UMOV UR42, URZ ;  /* 0x0000003f002a7c82 */ /* 0x000fd20008000000 */
.L_x_156:
[----:B0-----:R-:W0:Y:S01]  /*11c0*/  SHFL.IDX PT, R0, R97, RZ, 0x1f ;  /* 0x00001fff61007589 */ /* 0x001e2200000e0000 */
[----:B-1----:R-:W1:Y:S01]  /*11d0*/  S2UR UR7, SR_CgaCtaId ;  /* 0x00000000000779c3 */ /* 0x002e620000008800 */
[----:B------:R-:W-:Y:S01]  /*11e0*/  UMOV UR6, 0x400 ;  /* 0x0000040000067882 */ /* 0x000fe20000000000 */
[----:B0-----:R-:W-:Y:S01]  /*11f0*/  R2UR UR4, R0 ;  /* 0x00000000000472ca */ /* 0x001fe200000e0000 */
[----:B-1----:R-:W-:-:S12]  /*1200*/  ULEA UR46, UR7, UR6, 0x18 ;  /* 0x00000006072e7291 */ /* 0x002fd8000f8ec03f */
[----:B------:R-:W-:-:S04]  /*1210*/  ULEA.HI UR5, UR4, UR4, URZ, 0x1 ;  /* 0x0000000404057291 */ /* 0x000fc8000f8f083f */
[----:B------:R-:W-:-:S04]  /*1220*/  ULOP3.LUT UR5, UR5, 0x7fffe, URZ, 0xc0, !UPT ;  /* 0x0007fffe05057892 */ /* 0x000fc8000f8ec03f */
[----:B------:R-:W-:-:S03]  /*1230*/  UIADD3 UR5, UR4, -UR5, URZ ;  /* 0x8000000504057290 */ /* 0x000fc6000fffe03f */
[----:B------:R-:W-:Y:S01]  /*1240*/  ULDC UR4, c[0x0][0x28c] ;  /* 0x0000a30000047ab9 */ /* 0x000fe20000000800 */
[----:B------:R-:W-:Y:S01]  /*1250*/  ULEA UR5, UR5, UR46, 0xd ;  /* 0x0000002e05057291 */ /* 0x000fe2000f8e683f */
[----:B------:R-:W-:-:S03]  /*1260*/  ISETP.LT.AND P0, PT, RZ, UR4, PT ;  /* 0x00000004ff007c0c */ /* 0x000fc6000bf01270 */
[----:B------:R-:W-:-:S04]  /*1270*/  UIADD3 UR5, UR5, 0x100, URZ ;  /* 0x0000010005057890 */ /* 0x000fc8000fffe03f */
[----:B------:R-:W-:-:S04]  /*1280*/  USHF.R.U32.HI UR5, URZ, 0x4, UR5 ;  /* 0x000000043f057899 */ /* 0x000fc80008011605 */
[----:B------:R-:W-:-:S04]  /*1290*/  ULOP3.LUT UR5, UR5, 0x3fff, URZ, 0xc0, !UPT ;  /* 0x00003fff05057892 */ /* 0x000fc8000f8ec03f */
[----:B------:R-:W-:Y:S01]  /*12a0*/  ULOP3.LUT UR45, UR5, 0x10000, URZ, 0xfc, !UPT ;  /* 0x00010000052d7892 */ /* 0x000fe2000f8efc3f */
[----:B--2345:R-:W-:Y:S11]  /*12b0*/  @P0 BRA `(.L_x_13) ;  /* 0x0000000000400947 */ /* 0x03cff60003800000 */
[----:B------:R-:W-:Y:S01]  /*12c0*/  MOV R0, 0x0 ;  /* 0x0000000000007802 */ /* 0x000fe20000000f00 */
[----:B------:R-:W-:Y:S01]  /*12d0*/  ULDC.64 UR4, c[0x4][0x68] ;  /* 0x01001a0000047ab9 */ /* 0x000fe20000000a00 */
[----:B------:R-:W-:Y:S01]  /*12e0*/  ULDC.64 UR6, c[0x4][0x8] ;  /* 0x0100020000067ab9 */ /* 0x000fe20000000a00 */
[----:B------:R-:W-:Y:S01]  /*12f0*/  IMAD.U32 R4, RZ, RZ, UR4 ;  /* 0x00000004ff047e24 */ /* 0x000fe2000f8e00ff */
[----:B------:R0:W1:Y:S01]  /*1300*/  LDC.64 R14, c[0x4][R0] ;  /* 0x01000000000e7b82 */ /* 0x0000620000000a00 */
[----:B------:R-:W-:Y:S01]  /*1310*/  IMAD.U32 R5, RZ, RZ, UR5 ;  /* 0x00000005ff057e24 */ /* 0x000fe2000f8e00ff */
[----:B------:R-:W-:Y:S01]  /*1320*/  ULDC.64 UR4, c[0x4][0x70] ;  /* 0x01001c0000047ab9 */ /* 0x000fe20000000a00 */
[----:B------:R-:W-:Y:S02]  /*1330*/  IMAD.U32 R10, RZ, RZ, UR6 ;  /* 0x00000006ff0a7e24 */ /* 0x000fe4000f8e00ff */
[----:B------:R-:W-:Y:S02]  /*1340*/  IMAD.U32 R6, RZ, RZ, UR4 ;  /* 0x00000004ff067e24 */ /* 0x000fe4000f8e00ff */
[----:B------:R-:W-:-:S02]  /*1350*/  IMAD.U32 R7, RZ, RZ, UR5 ;  /* 0x00000005ff077e24 */ /* 0x000fc4000f8e00ff */
[----:B------:R-:W-:Y:S02]  /*1360*/  IMAD.U32 R11, RZ, RZ, UR7 ;  /* 0x00000007ff0b7e24 */ /* 0x000fe4000f8e00ff */
[----:B------:R-:W-:Y:S02]  /*1370*/  IMAD.MOV.U32 R8, RZ, RZ, 0x1e1 ;  /* 0x000001e1ff087424 */ /* 0x000fe400078e00ff */
[----:B------:R-:W-:Y:S02]  /*1380*/  IMAD.MOV.U32 R12, RZ, RZ, 0x1 ;  /* 0x00000001ff0c7424 */ /* 0x000fe400078e00ff */
[----:B0-----:R-:W-:-:S07]  /*1390*/  IMAD.MOV.U32 R13, RZ, RZ, RZ ;  /* 0x000000ffff0d7224 */ /* 0x001fce00078e00ff */
[----:B------:R-:W-:-:S07]  /*13a0*/  LEPC R20, `(.L_x_13) ;  /* 0x000000001014794e */ /* 0x000fce0000000000 */
[----:B-1---5:R-:W-:Y:S05]  /*13b0*/  CALL.ABS.NOINC R14 ;  /* 0x000000000e007343 */ /* 0x022fea0003c00000 */
.L_x_13:
[----:B------:R-:W-:-:S13]  /*13c0*/  ISETP.NE.AND P0, PT, R116, 0x3, PT ;  /* 0x000000037400780c */ /* 0x000fda0003f05270 */
[----:B------:R-:W-:Y:S05]  /*13d0*/  @!P0 BRA `(.L_x_14) ;  /* 0x0000000000048947 */ /* 0x000fea0003800000 */
[----:B------:R-:W-:Y:S01]  /*13e0*/  BPT.TRAP 0x1 ;  /* 0x000000040000795c */ /* 0x000fe20000300000 */
.L_x_14:
[----:B------:R-:W-:Y:S02]  /*13f0*/  IMAD.U32 R3, RZ, RZ, UR42 ;  /* 0x0000002aff037e24 */ /* 0x000fe4000f8e00ff */
[----:B------:R-:W-:-:S03]  /*1400*/  IMAD.U32 R0, RZ, RZ, UR40 ;  /* 0x00000028ff007e24 */ /* 0x000fc6000f8e00ff */
[----:B------:R-:W-:Y:S02]  /*1410*/  LEA R3, R3, UR46, 0x3 ;  /* 0x0000002e03037c11 */ /* 0x000fe4000f8e18ff */
[----:B------:R-:W-:-:S04]  /*1420*/  SHF.L.U32 R0, R0, 0x1f, RZ ;  /* 0x0000001f00007819 */ /* 0x000fc800000006ff */
[----:B------:R0:W1:Y:S01]  /*1430*/  SYNCS.PHASECHK.TRANS64.TRYWAIT P1, [R3+URZ], R0 ;  /* 0x00000000030075a7 */ /* 0x000062000802017f */
[----:B------:R-:W-:Y:S05]  /*1440*/  @!P0 BRA `(.L_x_15) ;  /* 0x0000000000048947 */ /* 0x000fea0003800000 */
[----:B------:R-:W-:Y:S01]  /*1450*/  BPT.TRAP 0x1 ;  /* 0x000000040000795c */ /* 0x000fe20000300000 */
.L_x_15:
[----:B------:R-:W-:-:S05]  /*1460*/  IMAD.U32 R4, RZ, RZ, UR44 ;  /* 0x0000002cff047e24 */ /* 0x000fca000f8e00ff */
[----:B------:R-:W-:Y:S01]  /*1470*/  ISETP.GE.AND P2, PT, R4, 0x1, PT ;  /* 0x000000010400780c */ /* 0x000fe20003f46270 */
[----:B-1----:R-:W-:-:S12]  /*1480*/  @P1 BRA `(.L_x_16) ;  /* 0x0000000000081947 */ /* 0x002fd80003800000 */
[----:B------:R-:W1:Y:S02]  /*1490*/  SYNCS.PHASECHK.TRANS64.TRYWAIT P1, [R3+URZ], R0 ;  /* 0x00000000030075a7 */ /* 0x000e64000802017f */
[----:B-1----:R-:W-:Y:S05]  /*14a0*/  @!P1 BRA `(.L_x_17) ;  /* 0x0000007800b89947 */ /* 0x002fea0003800000 */
.L_x_16:
[----:B------:R-:W-:Y:S05]  /*14b0*/  WARPSYNC.ALL ;  /* 0x0000000000007948 */ /* 0x000fea0003800000 */
[----:B------:R-:W-:Y:S01]  /*14c0*/  UIADD3 UR4, UR46, 0x20100, URZ ;  /* 0x000201002e047890 */ /* 0x000fe2000fffe03f */
[----:B------:R-:W-:Y:S01]  /*14d0*/  WARPGROUP.ARRIVE ;  /* 0x00000000000079c5 */ /* 0x000fe20000000000 */
[----:B------:R-:W-:Y:S02]  /*14e0*/  ULEA UR6, UR42, UR45, 0xc ;  /* 0x0000002d2a067291 */ /* 0x000fe4000f8e603f */
[----:B------:R-:W-:Y:S01]  /*14f0*/  USHF.R.U32.HI UR4, URZ, 0x4, UR4 ;  /* 0x000000043f047899 */ /* 0x000fe20008011604 */
[----:B------:R-:W-:Y:S01]  /*1500*/  UMOV UR13, 0x40000040 ;  /* 0x40000040000d7882 */ /* 0x000fe20000000000 */
[----:B------:R-:W-:-:S02]  /*1510*/  UMOV UR15, 0x40000040 ;  /* 0x40000040000f7882 */ /* 0x000fc40000000000 */
[----:B------:R-:W-:Y:S01]  /*1520*/  ULOP3.LUT UR4, UR4, 0x3fff, URZ, 0xc0, !UPT ;  /* 0x00003fff04047892 */ /* 0x000fe2000f8ec03f */
[----:B------:R-:W-:Y:S01]  /*1530*/  UMOV UR12, UR6 ;  /* 0x00000006000c7c82 */ /* 0x000fe20008000000 */
[----:B------:R-:W-:Y:S02]  /*1540*/  UIADD3 UR5, UR6, 0x400, URZ ;  /* 0x0000040006057890 */ /* 0x000fe4000fffe03f */
[----:B------:R-:W-:Y:S02]  /*1550*/  ULOP3.LUT UR8, UR4, 0x10000, URZ, 0xfc, !UPT ;  /* 0x0001000004087892 */ /* 0x000fe4000f8efc3f */
[----:B------:R-:W-:Y:S02]  /*1560*/  UIADD3 UR7, UR6, 0x806, URZ ;  /* 0x0000080606077890 */ /* 0x000fe4000fffe03f */
[----:B------:R-:W-:Y:S02]  /*1570*/  ULEA UR4, UR42, UR8, 0xa ;  /* 0x000000082a047291 */ /* 0x000fe4000f8e503f */
[----:B------:R-:W-:-:S02]  /*1580*/  UIADD3 UR10, UR6, 0xc06, URZ ;  /* 0x00000c06060a7890 */ /* 0x000fc4000fffe03f */
[----:B------:R-:W-:-:S03]  /*1590*/  UIADD3 UR9, UR4, 0x206, URZ ;  /* 0x0000020604097890 */ /* 0x000fc6000fffe03f */
[----:B------:R-:W-:Y:S02]  /*15a0*/  UMOV UR14, UR4 ;  /* 0x00000004000e7c82 */ /* 0x000fe40008000000 */
[----:B------:R-:W-:Y:S01]  /*15b0*/  HGMMA.64x64x16.F32 R56, gdesc[UR12], RZ, !UPT, gsb0 ;  /* 0x00e000000c3879f0 */ /* 0x000fe2000c0008ff */
[----:B------:R-:W-:Y:S01]  /*15c0*/  UMOV UR12, UR5 ;  /* 0x00000005000c7c82 */ /* 0x000fe20008000000 */
[----:B------:R-:W-:Y:S01]  /*15d0*/  UMOV UR13, 0x40000040 ;  /* 0x40000040000d7882 */ /* 0x000fe20000000000 */
[----:B------:R-:W-:Y:S01]  /*15e0*/  UIADD3 UR5, UR6, 0x402, URZ ;  /* 0x0000040206057890 */ /* 0x000fe2000fffe03f */
[----:B------:R-:W-:Y:S02]  /*15f0*/  WARPGROUP.DEPBAR.LE gsb0, 0x0 ;  /* 0x00008000000079c5 */ /* 0x000fe40000010000 */
[----:B------:R-:W-:-:S06]  /*1600*/  WARPGROUP.ARRIVE ;  /* 0x00000000000079c5 */ /* 0x000fcc0000000000 */
[----:B------:R-:W-:Y:S01]  /*1610*/  HGMMA.64x64x16.F32 R24, gdesc[UR12], RZ, !UPT, gsb0 ;  /* 0x00e000000c1879f0 */ /* 0x000fe2000c0008ff */
[----:B------:R-:W-:Y:S02]  /*1620*/  UIADD3 UR12, UR6, 0x2, URZ ;  /* 0x00000002060c7890 */ /* 0x000fe4000fffe03f */
[----:B------:R-:W-:Y:S01]  /*1630*/  UIADD3 UR14, UR4, 0x2, URZ ;  /* 0x00000002040e7890 */ /* 0x000fe2000fffe03f */
[----:B------:R-:W-:Y:S01]  /*1640*/  UMOV UR13, 0x40000040 ;  /* 0x40000040000d7882 */ /* 0x000fe20000000000 */
[----:B------:R-:W-:Y:S01]  /*1650*/  UMOV UR15, 0x40000040 ;  /* 0x40000040000f7882 */ /* 0x000fe20000000000 */
[----:B------:R-:W-:Y:S02]  /*1660*/  WARPGROUP.DEPBAR.LE gsb0, 0x0 ;  /* 0x00008000000079c5 */ /* 0x000fe40000010000 */
[----:B------:R-:W-:-:S06]  /*1670*/  WARPGROUP.ARRIVE ;  /* 0x00000000000079c5 */ /* 0x000fcc0000000000 */
[----:B------:R-:W-:Y:S01]  /*1680*/  HGMMA.64x64x16.F32 R56, gdesc[UR12], R56, gsb0 ;  /* 0x00e000000c3879f0 */ /* 0x000fe20008000838 */
[----:B------:R-:W-:Y:S01]  /*1690*/  UMOV UR12, UR5 ;  /* 0x00000005000c7c82 */ /* 0x000fe20008000000 */
[----:B------:R-:W-:Y:S01]  /*16a0*/  UMOV UR13, 0x40000040 ;  /* 0x40000040000d7882 */ /* 0x000fe20000000000 */
[----:B------:R-:W-:Y:S01]  /*16b0*/  UIADD3 UR5, UR6, 0x404, URZ ;  /* 0x0000040406057890 */ /* 0x000fe2000fffe03f */
[----:B------:R-:W-:Y:S02]  /*16c0*/  WARPGROUP.DEPBAR.LE gsb0, 0x0 ;  /* 0x00008000000079c5 */ /* 0x000fe40000010000 */
[----:B------:R-:W-:-:S06]  /*16d0*/  WARPGROUP.ARRIVE ;  /* 0x00000000000079c5 */ /* 0x000fcc0000000000 */
[----:B------:R-:W-:Y:S01]  /*16e0*/  HGMMA.64x64x16.F32 R24, gdesc[UR12], R24, gsb0 ;  /* 0x00e000000c1879f0 */ /* 0x000fe20008000818 */
        /* <DEDUP_REMOVED lines=56> */
[----:B------:R-:W-:Y:S01]  /*1a70*/  UMOV UR4, UR7 ;  /* 0x0000000700047c82 */ /* 0x000fe20008000000 */
[----:B------:R-:W-:Y:S01]  /*1a80*/  UMOV UR6, UR9 ;  /* 0x0000000900067c82 */ /* 0x000fe20008000000 */
[----:B------:R-:W-:Y:S01]  /*1a90*/  UMOV UR7, 0x40000040 ;  /* 0x4000004000077882 */ /* 0x000fe20000000000 */
[----:B------:R-:W-:Y:S02]  /*1aa0*/  WARPGROUP.DEPBAR.LE gsb0, 0x0 ;  /* 0x00008000000079c5 */ /* 0x000fe40000010000 */
[----:B------:R-:W-:-:S06]  /*1ab0*/  WARPGROUP.ARRIVE ;  /* 0x00000000000079c5 */ /* 0x000fcc0000000000 */
[----:B------:R-:W-:Y:S01]  /*1ac0*/  HGMMA.64x64x16.F32 R56, gdesc[UR12], R56, gsb0 ;  /* 0x00e000000c3879f0 */ /* 0x000fe20008000838 */
[----:B------:R-:W-:Y:S01]  /*1ad0*/  UMOV UR12, UR5 ;  /* 0x00000005000c7c82 */ /* 0x000fe20008000000 */
[----:B------:R-:W-:Y:S01]  /*1ae0*/  UMOV UR13, 0x40000040 ;  /* 0x40000040000d7882 */ /* 0x000fe20000000000 */
[----:B------:R-:W-:Y:S01]  /*1af0*/  UMOV UR5, 0x40000040 ;  /* 0x4000004000057882 */ /* 0x000fe20000000000 */
[----:B------:R-:W-:Y:S02]  /*1b00*/  WARPGROUP.DEPBAR.LE gsb0, 0x0 ;  /* 0x00008000000079c5 */ /* 0x000fe40000010000 */
[----:B------:R-:W-:-:S06]  /*1b10*/  WARPGROUP.ARRIVE ;  /* 0x00000000000079c5 */ /* 0x000fcc0000000000 */
[----:B------:R-:W-:Y:S03]  /*1b20*/  HGMMA.64x64x16.F32 R24, gdesc[UR12], R24, gsb0 ;  /* 0x00e000000c1879f0 */ /* 0x000fe60008000818 */
[----:B------:R-:W-:Y:S02]  /*1b30*/  WARPGROUP.DEPBAR.LE gsb0, 0x0 ;  /* 0x00008000000079c5 */ /* 0x000fe40000010000 */
[----:B------:R-:W-:-:S06]  /*1b40*/  WARPGROUP.ARRIVE ;  /* 0x00000000000079c5 */ /* 0x000fcc0000000000 */
[----:B------:R-:W-:Y:S01]  /*1b50*/  HGMMA.64x64x16.F32 R56, gdesc[UR4], R56, gsb0 ;  /* 0x00e00000043879f0 */ /* 0x000fe20008000838 */
[----:B------:R-:W-:Y:S01]  /*1b60*/  UMOV UR4, UR10 ;  /* 0x0000000a00047c82 */ /* 0x000fe20008000000 */
[----:B------:R-:W-:Y:S01]  /*1b70*/  UMOV UR5, 0x40000040 ;  /* 0x4000004000057882 */ /* 0x000fe20000000000 */
[----:B------:R-:W-:Y:S02]  /*1b80*/  WARPGROUP.DEPBAR.LE gsb0, 0x0 ;  /* 0x00008000000079c5 */ /* 0x000fe40000010000 */
[----:B------:R-:W-:-:S06]  /*1b90*/  WARPGROUP.ARRIVE ;  /* 0x00000000000079c5 */ /* 0x000fcc0000000000 */
[----:B------:R-:W-:Y:S03]  /*1ba0*/  HGMMA.64x64x16.F32 R24, gdesc[UR4], R24, gsb0 ;  /* 0x00e00000041879f0 */ /* 0x000fe60008000818 */
[----:B------:R-:W-:Y:S02]  /*1bb0*/  WARPGROUP.DEPBAR.LE gsb0, 0x0 ;  /* 0x00008000000079c5 */ /* 0x000fe40000010000 */
[----:B------:R-:W-:Y:S05]  /*1bc0*/  @!P2 BRA `(.L_x_18) ;  /* 0x00000008004ca947 */ /* 0x000fea0003800000 */
[----:B------:R-:W-:Y:S01]  /*1bd0*/  UIADD3 UR13, UR42, 0x1, URZ ;  /* 0x000000012a0d7890 */ /* 0x000fe2000fffe03f */
[----:B01----:R-:W-:Y:S01]  /*1be0*/  IMAD.U32 R0, RZ, RZ, UR44 ;  /* 0x0000002cff007e24 */ /* 0x003fe2000f8e00ff */
[----:B------:R-:W-:Y:S02]  /*1bf0*/  UMOV UR9, UR42 ;  /* 0x0000002a00097c82 */ /* 0x000fe40008000000 */
[----:B------:R-:W-:-:S04]  /*1c00*/  UISETP.NE.AND UP0, UPT, UR13, 0x2, UPT ;  /* 0x000000020d00788c */ /* 0x000fc8000bf05270 */
[----:B------:R-:W-:Y:S02]  /*1c10*/  USEL UR4, URZ, 0x1, UP0 ;  /* 0x000000013f047887 */ /* 0x000fe40008000000 */
[----:B------:R-:W-:Y:S02]  /*1c20*/  USEL UR13, UR13, URZ, UP0 ;  /* 0x0000003f0d0d7287 */ /* 0x000fe40008000000 */
[----:B------:R-:W-:-:S06]  /*1c30*/  ULOP3.LUT UR4, UR40, UR4, URZ, 0x3c, !UPT ;  /* 0x0000000428047292 */ /* 0x000fcc000f8e3c3f */
[----:B------:R-:W-:-:S07]  /*1c40*/  IMAD.U32 R5, RZ, RZ, UR4 ;  /* 0x00000004ff057e24 */ /* 0x000fce000f8e00ff */
.L_x_25:
[----:B01----:R-:W-:Y:S05]  /*1c50*/  @!P0 BRA `(.L_x_19) ;  /* 0x0000000000048947 */ /* 0x003fea0003800000 */
[----:B------:R-:W-:Y:S01]  /*1c60*/  BPT.TRAP 0x1 ;  /* 0x000000040000795c */ /* 0x000fe20000300000 */
.L_x_19:
[----:B------:R-:W0:Y:S01]  /*1c70*/  S2UR UR4, SR_CgaCtaId ;  /* 0x00000000000479c3 */ /* 0x000e220000008800 */
[----:B------:R-:W-:Y:S01]  /*1c80*/  UMOV UR10, 0x400 ;  /* 0x00000400000a7882 */ /* 0x000fe20000000000 */
[----:B------:R-:W-:Y:S01]  /*1c90*/  SHF.L.U32 R3, R5, 0x1f, RZ ;  /* 0x0000001f05037819 */ /* 0x000fe200000006ff */
[----:B0-----:R-:W-:-:S04]  /*1ca0*/  ULEA UR10, UR4, UR10, 0x18 ;  /* 0x0000000a040a7291 */ /* 0x001fc8000f8ec03f */
[----:B------:R-:W-:-:S09]  /*1cb0*/  ULEA UR4, UR13, UR10, 0x3 ;  /* 0x0000000a0d047291 */ /* 0x000fd2000f8e183f */
[----:B------:R0:W1:Y:S01]  /*1cc0*/  SYNCS.PHASECHK.TRANS64.TRYWAIT P1, [UR4], R3 ;  /* 0x00000003ff0075a7 */ /* 0x0000620008020144 */
[----:B------:R-:W-:Y:S05]  /*1cd0*/  @!P0 BRA `(.L_x_20) ;  /* 0x0000000000048947 */ /* 0x000fea0003800000 */
[----:B------:R-:W-:Y:S01]  /*1ce0*/  BPT.TRAP 0x1 ;  /* 0x000000040000795c */ /* 0x000fe20000300000 */
.L_x_20:
[----:B-1----:R-:W-:Y:S05]  /*1cf0*/  @P1 BRA `(.L_x_21) ;  /* 0x0000000000081947 */ /* 0x002fea0003800000 */
[----:B------:R-:W1:Y:S02]  /*1d00*/  SYNCS.PHASECHK.TRANS64.TRYWAIT P1, [UR4], R3 ;  /* 0x00000003ff0075a7 */ /* 0x000e640008020144 */
[----:B-1----:R-:W-:Y:S05]  /*1d10*/  @!P1 BRA `(.L_x_22) ;  /* 0x0000007000b09947 */ /* 0x002fea0003800000 */
.L_x_21:
[----:B------:R-:W-:Y:S01]  /*1d20*/  ULEA UR12, UR13, UR8, 0xa ;  /* 0x000000080d0c7291 */ /* 0x000fe2000f8e503f */
[----:B------:R-:W-:Y:S01]  /*1d30*/  WARPGROUP.ARRIVE ;  /* 0x00000000000079c5 */ /* 0x000fe20000000000 */
[----:B------:R-:W-:Y:S01]  /*1d40*/  ULEA UR11, UR13, UR45, 0xc ;  /* 0x0000002d0d0b7291 */ /* 0x000fe2000f8e603f */
[----:B------:R-:W-:Y:S01]  /*1d50*/  UMOV UR7, 0x40000040 ;  /* 0x4000004000077882 */ /* 0x000fe20000000000 */
[----:B------:R-:W-:Y:S02]  /*1d60*/  UMOV UR5, 0x40000040 ;  /* 0x4000004000057882 */ /* 0x000fe40000000000 */
[----:B------:R-:W-:Y:S01]  /*1d70*/  UIADD3 UR14, UR11, 0x400, URZ ;  /* 0x000004000b0e7890 */ /* 0x000fe2000fffe03f */
[----:B------:R-:W-:Y:S02]  /*1d80*/  UMOV UR6, UR12 ;  /* 0x0000000c00067c82 */ /* 0x000fe40008000000 */
[----:B------:R-:W-:Y:S02]  /*1d90*/  UMOV UR4, UR11 ;  /* 0x0000000b00047c82 */ /* 0x000fe40008000000 */
[----:B------:R-:W-:Y:S01]  /*1da0*/  HGMMA.64x64x16.F32 R56, gdesc[UR4], R56, gsb0 ;  /* 0x00e00000043879f0 */ /* 0x000fe20008000838 */
[----:B------:R-:W-:Y:S01]  /*1db0*/  UMOV UR5, 0x40000040 ;  /* 0x4000004000057882 */ /* 0x000fe20000000000 */
[----:B------:R-:W-:Y:S01]  /*1dc0*/  UMOV UR4, UR14 ;  /* 0x0000000e00047c82 */ /* 0x000fe20008000000 */
[----:B------:R-:W-:Y:S01]  /*1dd0*/  UIADD3 UR14, UR11, 0x402, URZ ;  /* 0x000004020b0e7890 */ /* 0x000fe2000fffe03f */
[----:B------:R-:W-:-:S02]  /*1de0*/  WARPGROUP.DEPBAR.LE gsb0, 0x0 ;  /* 0x00008000000079c5 */ /* 0x000fc40000010000 */
        /* <DEDUP_REMOVED lines=76> */
[----:B------:R-:W-:Y:S02]  /*22b0*/  WARPGROUP.DEPBAR.LE gsb0, 0x0 ;  /* 0x00008000000079c5 */ /* 0x000fe40000010000 */
[----:B------:R-:W-:-:S06]  /*22c0*/  WARPGROUP.ARRIVE ;  /* 0x00000000000079c5 */ /* 0x000fcc0000000000 */
[----:B------:R-:W-:Y:S01]  /*22d0*/  HGMMA.64x64x16.F32 R24, gdesc[UR4], R24, gsb0 ;  /* 0x00e00000041879f0 */ /* 0x000fe20008000818 */
[----:B------:R-:W-:Y:S02]  /*22e0*/  UIADD3 UR6, UR12, 0x206, URZ ;  /* 0x000002060c067890 */ /* 0x000fe4000fffe03f */
[----:B------:R-:W-:Y:S01]  /*22f0*/  UIADD3 UR4, UR11, 0x806, URZ ;  /* 0x000008060b047890 */ /* 0x000fe2000fffe03f */
[----:B------:R-:W-:Y:S01]  /*2300*/  UMOV UR7, 0x40000040 ;  /* 0x4000004000077882 */ /* 0x000fe20000000000 */
[----:B------:R-:W-:Y:S01]  /*2310*/  UMOV UR5, 0x40000040 ;  /* 0x4000004000057882 */ /* 0x000fe20000000000 */
[----:B------:R-:W-:Y:S01]  /*2320*/  UIADD3 UR11, UR11, 0xc06, URZ ;  /* 0x00000c060b0b7890 */ /* 0x000fe2000fffe03f */
        /* <DEDUP_REMOVED lines=10> */
[----:B------:R-:W-:Y:S01]  /*23d0*/  BPT.TRAP 0x1 ;  /* 0x000000040000795c */ /* 0x000fe20000300000 */
.L_x_23:
[----:B------:R-:W-:Y:S01]  /*23e0*/  ULEA UR10, UR9, UR10, 0x3 ;  /* 0x0000000a090a7291 */ /* 0x000fe2000f8e183f */
[----:B------:R-:W-:-:S03]  /*23f0*/  ISETP.GT.U32.AND P1, PT, R18, 0x1, PT ;  /* 0x000000011200780c */ /* 0x000fc60003f24070 */
[----:B------:R-:W-:-:S04]  /*2400*/  UIADD3 UR10, UR10, 0x10, URZ ;  /* 0x000000100a0a7890 */ /* 0x000fc8000fffe03f */
[----:B------:R-:W-:-:S09]  /*2410*/  UPRMT UR10, URZ, 0x654, UR10 ;  /* 0x000006543f0a7896 */ /* 0x000fd2000800000a */
[----:B------:R-:W-:Y:S01]  /*2420*/  SYNCS.ARRIVE.TRANS64.RED.A1T0 RZ, [UR10], RZ ;  /* 0x000000ffffff79a7 */ /* 0x000fe2000810040a */
[----:B------:R-:W-:Y:S05]  /*2430*/  @P1 BRA `(.L_x_24) ;  /* 0x0000000000041947 */ /* 0x000fea0003800000 */
[----:B------:R-:W-:Y:S01]  /*2440*/  BPT.TRAP 0x1 ;  /* 0x000000040000795c */ /* 0x000fe20000300000 */
.L_x_24:
[----:B------:R-:W-:Y:S01]  /*2450*/  UIADD3 UR13, UR13, 0x1, URZ ;  /* 0x000000010d0d7890 */ /* 0x000fe2000fffe03f */
[C---:B------:R-:W-:Y:S01]  /*2460*/  ISETP.GT.AND P1, PT, R0.reuse, 0x1, PT ;  /* 0x000000010000780c */ /* 0x040fe20003f24270 */
[----:B------:R-:W-:Y:S01]  /*2470*/  UIADD3 UR9, UR9, 0x1, URZ ;  /* 0x0000000109097890 */ /* 0x000fe2000fffe03f */
[----:B------:R-:W-:Y:S01]  /*2480*/  VIADD R0, R0, 0xffffffff ;  /* 0xffffffff00007836 */ /* 0x000fe20000000000 */
[----:B------:R-:W-:Y:S02]  /*2490*/  UISETP.NE.AND UP0, UPT, UR13, 0x2, UPT ;  /* 0x000000020d00788c */ /* 0x000fe4000bf05270 */
[----:B------:R-:W-:Y:S02]  /*24a0*/  UISETP.NE.AND UP1, UPT, UR9, 0x2, UPT ;  /* 0x000000020900788c */ /* 0x000fe4000bf25270 */
[----:B------:R-:W-:Y:S02]  /*24b0*/  USEL UR4, URZ, 0x1, UP0 ;  /* 0x000000013f047887 */ /* 0x000fe40008000000 */
[----:B------:R-:W-:-:S02]  /*24c0*/  USEL UR13, UR13, URZ, UP0 ;  /* 0x0000003f0d0d7287 */ /* 0x000fc40008000000 */
[----:B------:R-:W-:Y:S02]  /*24d0*/  USEL UR9, UR9, URZ, UP1 ;  /* 0x0000003f09097287 */ /* 0x000fe40008800000 */
[----:B------:R-:W-:Y:S01]  /*24e0*/  LOP3.LUT R5, R5, UR4, RZ, 0x3c, !PT ;  /* 0x0000000405057c12 */ /* 0x000fe2000f8e3cff */
[----:B------:R-:W-:Y:S09]  /*24f0*/  @P1 BRA `(.L_x_25) ;  /* 0xfffffff400d41947 */ /* 0x000ff2000383ffff */
.L_x_18:
[----:B01----:R-:W0:Y:S02]  /*2500*/  LDC R0, c[0x0][0x28c] ;  /* 0x0000a300ff007b82 */ /* 0x003e240000000800 */
[----:B0-----:R-:W-:-:S13]  /*2510*/  ISETP.GE.AND P1, PT, R0, 0x1, PT ;  /* 0x000000010000780c */ /* 0x001fda0003f26270 */
[----:B------:R-:W-:Y:S05]  /*2520*/  @!P1 BRA `(.L_x_26) ;  /* 0x0000000000389947 */ /* 0x000fea0003800000 */
[----:B------:R-:W-:Y:S05]  /*2530*/  @!P0 BRA `(.L_x_27) ;  /* 0x0000000000048947 */ /* 0x000fea0003800000 */
[----:B------:R-:W-:Y:S01]  /*2540*/  BPT.TRAP 0x1 ;  /* 0x000000040000795c */ /* 0x000fe20000300000 */
.L_x_27:
[----:B------:R-:W0:Y:S01]  /*2550*/  S2UR UR6, SR_CgaCtaId ;  /* 0x00000000000679c3 */ /* 0x000e220000008800 */
[----:B------:R-:W-:Y:S01]  /*2560*/  UIADD3 UR4, UR44, UR42, URZ ;  /* 0x0000002a2c047290 */ /* 0x000fe2000fffe03f */
[----:B------:R-:W-:Y:S01]  /*2570*/  ISETP.GT.U32.AND P0, PT, R18, 0x1, PT ;  /* 0x000000011200780c */ /* 0x000fe20003f04070 */
[----:B------:R-:W-:Y:S02]  /*2580*/  UMOV UR5, 0x400 ;  /* 0x0000040000057882 */ /* 0x000fe40000000000 */
[----:B------:R-:W-:-:S04]  /*2590*/  USHF.L.U32 UR4, UR4, 0x3, URZ ;  /* 0x0000000304047899 */ /* 0x000fc8000800063f */
[----:B------:R-:W-:Y:S02]  /*25a0*/  ULOP3.LUT UR4, UR4, 0x8, URZ, 0xc0, !UPT ;  /* 0x0000000804047892 */ /* 0x000fe4000f8ec03f */
[----:B0-----:R-:W-:-:S04]  /*25b0*/  ULEA UR5, UR6, UR5, 0x18 ;  /* 0x0000000506057291 */ /* 0x001fc8000f8ec03f */
[----:B------:R-:W-:-:S04]  /*25c0*/  UIADD3 UR4, UR5, 0x10, UR4 ;  /* 0x0000001005047890 */ /* 0x000fc8000fffe004 */
[----:B------:R-:W-:-:S09]  /*25d0*/  UPRMT UR4, URZ, 0x654, UR4 ;  /* 0x000006543f047896 */ /* 0x000fd20008000004 */
[----:B------:R-:W-:Y:S01]  /*25e0*/  SYNCS.ARRIVE.TRANS64.RED.A1T0 RZ, [UR4], RZ ;  /* 0x000000ffffff79a7 */ /* 0x000fe20008100404 */
[----:B------:R-:W-:Y:S05]  /*25f0*/  @P0 BRA `(.L_x_26) ;  /* 0x0000000000040947 */ /* 0x000fea0003800000 */
[----:B------:R-:W-:Y:S01]  /*2600*/  BPT.TRAP 0x1 ;  /* 0x000000040000795c */ /* 0x000fe20000300000 */
.L_x_26:
[----:B------:R-:W-:Y:S01]  /*2610*/  IMAD.SHL.U32 R101, R101, 0x40, RZ ;  /* 0x0000004065657824 */ /* 0x000fe200078e00ff */
[----:B------:R-:W-:Y:S01]  /*2620*/  ULDC UR6, c[0x0][0x288] ;  /* 0x0000a20000067ab9 */ /* 0x000fe20000000800 */
[----:B------:R-:W-:Y:S01]  /*2630*/  SHF.R.S32.HI R21, RZ, 0x1f, R19 ;  /* 0x0000001fff157819 */ /* 0x000fe20000011413 */
[----:B------:R-:W-:Y:S01]  /*2640*/  IMAD.SHL.U32 R3, R109, 0x100, RZ ;  /* 0x000001006d037824 */ /* 0x000fe200078e00ff */
[----:B------:R-:W-:Y:S01]  /*2650*/  ULDC.64 UR4, c[0x0][0x5d0] ;  /* 0x0001740000047ab9 */ /* 0x000fe20000000a00 */
[----:B------:R-:W-:Y:S01]  /*2660*/  LOP3.LUT R8, R101, 0x6, R96, 0xf8, !PT ;  /* 0x0000000665087812 */ /* 0x000fe200078ef860 */
[----:B------:R-:W-:Y:S01]  /*2670*/  IMAD.WIDE R108, R109, 0x100, R22 ;  /* 0x000001006d6c7825 */ /* 0x000fe200078e0216 */
[----:B------:R-:W-:Y:S01]  /*2680*/  ISETP.GE.AND P0, PT, R101, UR6, PT ;  /* 0x0000000665007c0c */ /* 0x000fe2000bf06270 */
[----:B------:R-:W-:Y:S01]  /*2690*/  ULDC UR6, c[0x0][0x284] ;  /* 0x0000a10000067ab9 */ /* 0x000fe20000000800 */
[----:B------:R-:W-:Y:S01]  /*26a0*/  SHF.R.S32.HI R9, RZ, 0x1f, R8 ;  /* 0x0000001fff097819 */ /* 0x000fe20000011408 */
[----:B------:R-:W-:Y:S01]  /*26b0*/  IMAD R0, R21, UR4, RZ ;  /* 0x0000000415007c24 */ /* 0x000fe2000f8e02ff */
[----:B------:R-:W-:-:S03]  /*26c0*/  ISETP.GE.OR P0, PT, R3, UR6, P0 ;  /* 0x0000000603007c0c */ /* 0x000fc60008706670 */
[C---:B------:R-:W-:Y:S02]  /*26d0*/  IMAD R7, R19.reuse, UR5, R0 ;  /* 0x0000000513077c24 */ /* 0x040fe4000f8e0200 */
[----:B------:R-:W-:Y:S01]  /*26e0*/  IMAD.WIDE.U32 R4, R19, UR4, R8 ;  /* 0x0000000413047c25 */ /* 0x000fe2000f8e0008 */
[----:B------:R-:W-:-:S03]  /*26f0*/  ULDC.64 UR4, c[0x0][0x5c8] ;  /* 0x0001720000047ab9 */ /* 0x000fc60000000a00 */
[----:B------:R-:W-:Y:S02]  /*2700*/  IMAD R11, R109, UR4, RZ ;  /* 0x000000046d0b7c24 */ /* 0x000fe4000f8e02ff */
[----:B------:R-:W-:Y:S02]  /*2710*/  IMAD.IADD R5, R5, 0x1, R7 ;  /* 0x0000000105057824 */ /* 0x000fe400078e0207 */
[C---:B------:R-:W-:Y:S02]  /*2720*/  IMAD R11, R108.reuse, UR5, R11 ;  /* 0x000000056c0b7c24 */ /* 0x040fe4000f8e020b */
[----:B------:R-:W-:-:S04]  /*2730*/  IMAD.WIDE.U32 R112, R108, UR4, R4 ;  /* 0x000000046c707c25 */ /* 0x000fc8000f8e0004 */
[----:B------:R-:W-:Y:S01]  /*2740*/  IMAD.MOV.U32 R0, RZ, RZ, -0x1 ;  /* 0xffffffffff007424 */ /* 0x000fe200078e00ff */
[----:B------:R-:W-:Y:S06]  /*2750*/  @P0 BRA `(.L_x_28) ;  /* 0x0000004c00000947 */ /* 0x000fec0003800000 */
[----:B-----5:R-:W-:Y:S01]  /*2760*/  FSETP.NEU.AND P1, PT, R89, RZ, PT ;  /* 0x000000ff5900720b */ /* 0x020fe20003f2d000 */
[----:B------:R-:W-:Y:S01]  /*2770*/  IMAD.IADD R4, R90, 0x1, -R101 ;  /* 0x000000015a047824 */ /* 0x000fe200078e0a65 */
[----:B------:R-:W-:Y:S01]  /*2780*/  BSSY B0, `(.L_x_28) ;  /* 0x00004bd000007945 */ /* 0x000fe20003800000 */
[----:B------:R-:W-:Y:S02]  /*2790*/  IMAD.IADD R3, R100, 0x1, -R3 ;  /* 0x0000000164037824 */ /* 0x000fe400078e0a03 */
[----:B------:R-:W-:Y:S01]  /*27a0*/  IMAD.IADD R105, R113, 0x1, R11 ;  /* 0x0000000171697824 */ /* 0x000fe200078e020b */
[----:B------:R-:W-:-:S04]  /*27b0*/  ISETP.GT.AND P6, PT, R4, RZ, PT ;  /* 0x000000ff0400720c */ /* 0x000fc80003fc4270 */
[----:B------:R-:W-:-:S03]  /*27c0*/  ISETP.GT.AND P0, PT, R3, RZ, P6 ;  /* 0x000000ff0300720c */ /* 0x000fc60003704270 */
[----:B------:R-:W-:Y:S10]  /*27d0*/  @!P1 BRA `(.L_x_29) ;  /* 0x0000003400709947 */ /* 0x000ff40003800000 */
[----:B------:R-:W0:Y:S01]  /*27e0*/  LDC.64 R14, c[0x0][0x5b8] ;  /* 0x00016e00ff0e7b82 */ /* 0x000e220000000a00 */
[----:B------:R-:W-:-:S07]  /*27f0*/  ULDC.64 UR4, c[0x0][0x5c0] ;  /* 0x0001700000047ab9 */ /* 0x000fce0000000a00 */
[----:B------:R-:W1:Y:S08]  /*2800*/  LDC.64 R106, c[0x0][0x5b0] ;  /* 0x00016c00ff6a7b82 */ /* 0x000e700000000a00 */
[----:B------:R-:W2:Y:S01]  /*2810*/  LDC.64 R12, c[0x0][0x5a8] ;  /* 0x00016a00ff0c7b82 */ /* 0x000ea20000000a00 */
[-C--:B0-----:R-:W-:Y:S02]  /*2820*/  IMAD R6, R21, R14.reuse, RZ ;  /* 0x0000000e15067224 */ /* 0x081fe400078e02ff */
[----:B------:R-:W-:-:S04]  /*2830*/  IMAD.WIDE.U32 R20, R19, R14, R8 ;  /* 0x0000000e13147225 */ /* 0x000fc800078e0008 */
[----:B------:R-:W-:Y:S02]  /*2840*/  IMAD R101, R19, R15, R6 ;  /* 0x0000000f13657224 */ /* 0x000fe400078e0206 */
[-C--:B-1----:R-:W-:Y:S02]  /*2850*/  IMAD R5, R109, R106.reuse, RZ ;  /* 0x0000006a6d057224 */ /* 0x082fe400078e02ff */
[----:B------:R-:W-:Y:S02]  /*2860*/  IMAD.IADD R103, R21, 0x1, R101 ;  /* 0x0000000115677824 */ /* 0x000fe400078e0265 */
[----:B------:R-:W-:Y:S02]  /*2870*/  IMAD.MOV.U32 R102, RZ, RZ, R20 ;  /* 0x000000ffff667224 */ /* 0x000fe400078e0014 */
[C---:B------:R-:W-:Y:S02]  /*2880*/  IMAD R119, R108.reuse, R107, R5 ;  /* 0x0000006b6c777224 */ /* 0x040fe400078e0205 */
[----:B------:R-:W-:-:S04]  /*2890*/  IMAD.WIDE.U32 R6, R108, R106, R102 ;  /* 0x0000006a6c067225 */ /* 0x000fc800078e0066 */
[----:B------:R-:W-:Y:S01]  /*28a0*/  IMAD.IADD R5, R7, 0x1, R119 ;  /* 0x0000000107057824 */ /* 0x000fe200078e0277 */
[----:B--2---:R-:W-:-:S04]  /*28b0*/  LEA R10, P1, R6, R12, 0x1 ;  /* 0x0000000c060a7211 */ /* 0x004fc800078208ff */
[----:B------:R-:W-:-:S05]  /*28c0*/  LEA.HI.X R11, R6, R13, R5, 0x1, P1 ;  /* 0x0000000d060b7211 */ /* 0x000fca00008f0c05 */
[----:B------:R-:W2:Y:S01]  /*28d0*/  @P0 LDG.E.LTC128B.U16 R5, desc[UR36][R10.64] ;  /* 0x000000240a050981 */ /* 0x000ea2000c1e1520 */
[----:B------:R-:W-:Y:S01]  /*28e0*/  ISETP.GT.AND P4, PT, R4, 0x1, PT ;  /* 0x000000010400780c */ /* 0x000fe20003f84270 */
[----:B------:R-:W-:Y:S01]  /*28f0*/  IMAD.WIDE.U32 R6, R108, R106, R8 ;  /* 0x0000006a6c067225 */ /* 0x000fe200078e0008 */
[----:B------:R-:W-:Y:S01]  /*2900*/  BSSY B1, `(.L_x_30) ;  /* 0x0000013000017945 */ /* 0x000fe20003800000 */
[----:B------:R-:W-:Y:S02]  /*2910*/  SHF.L.U64.HI R113, R106, 0x3, R107 ;  /* 0x000000036a717819 */ /* 0x000fe4000001026b */
[----:B------:R-:W-:Y:S01]  /*2920*/  IMAD.IADD R7, R119, 0x1, R7 ;  /* 0x0000000177077824 */ /* 0x000fe200078e0207 */
[----:B------:R-:W-:Y:S01]  /*2930*/  P2R R117, PR, RZ, 0x10 ;  /* 0x00000010ff757803 */ /* 0x000fe20000000000 */
[----:B------:R-:W-:-:S04]  /*2940*/  IMAD.WIDE.U32 R110, R19, R14, R6 ;  /* 0x0000000e136e7225 */ /* 0x000fc800078e0006 */
[----:B------:R-:W-:Y:S01]  /*2950*/  IMAD.IADD R7, R101, 0x1, R111 ;  /* 0x0000000165077824 */ /* 0x000fe200078e026f */
[----:B------:R-:W-:-:S04]  /*2960*/  LEA R6, P2, R110, R12, 0x1 ;  /* 0x0000000c6e067211 */ /* 0x000fc800078408ff */
[----:B------:R-:W-:Y:S01]  /*2970*/  LEA.HI.X R7, R110, R13, R7, 0x1, P2 ;  /* 0x0000000d6e077211 */ /* 0x000fe200010f0c07 */
[----:B--2---:R-:W-:-:S05]  /*2980*/  HADD2.F32 R104, -RZ, R5.H0_H0 ;  /* 0x20000005ff687230 */ /* 0x004fca0000004100 */
[----:B------:R-:W-:Y:S01]  /*2990*/  FMUL R15, R104, R89 ;  /* 0x00000059680f7220 */ /* 0x000fe20000400000 */
[----:B------:R-:W-:-:S03]  /*29a0*/  LEA R104, P1, R112, UR4, 0x1 ;  /* 0x0000000470687c11 */ /* 0x000fc6000f8208ff */
[----:B------:R-:W-:Y:S01]  /*29b0*/  FFMA R15, R56, R88, R15 ;  /* 0x00000058380f7223 */ /* 0x000fe2000000000f */
[----:B------:R-:W-:Y:S01]  /*29c0*/  LEA.HI.X R105, R112, UR5, R105, 0x1, P1 ;  /* 0x0000000570697c11 */ /* 0x000fe200088f0c69 */
[----:B------:R-:W-:Y:S01]  /*29d0*/  IMAD.SHL.U32 R112, R106, 0x8, RZ ;  /* 0x000000086a707824 */ /* 0x000fe200078e00ff */
[----:B------:R-:W-:Y:S02]  /*29e0*/  ISETP.GT.AND P1, PT, R3, RZ, P4 ;  /* 0x000000ff0300720c */ /* 0x000fe40002724270 */
[----:B------:R-:W-:-:S05]  /*29f0*/  F2FP.F16.F32.PACK_AB R15, RZ, R15 ;  /* 0x0000000fff0f723e */ /* 0x000fca00000000ff */
[----:B------:R0:W-:Y:S06]  /*2a00*/  @P0 STG.E.U16 desc[UR36][R104.64], R15 ;  /* 0x0000000f68000986 */ /* 0x0001ec000c101524 */
[----:B------:R-:W-:Y:S05]  /*2a10*/  @!P1 BRA `(.L_x_31) ;  /* 0x0000000000049947 */ /* 0x000fea0003800000 */
[----:B------:R1:W5:Y:S02]  /*2a20*/  LDG.E.LTC128B.U16 R5, desc[UR36][R6.64+0x2] ;  /* 0x0000022406057981 */ /* 0x000364000c1e1520 */
.L_x_31:
[----:B------:R-:W-:Y:S05]  /*2a30*/  BSYNC B1 ;  /* 0x0000000000017941 */ /* 0x000fea0003800000 */
.L_x_30:
[----:B-----5:R-:W-:Y:S01]  /*2a40*/  HADD2.F32 R10, -RZ, R5.H0_H0 ;  /* 0x20000005ff0a7230 */ /* 0x020fe20000004100 */
[----:B------:R-:W-:Y:S01]  /*2a50*/  ISETP.GT.AND P0, PT, R3, 0x8, P6 ;  /* 0x000000080300780c */ /* 0x000fe20003704270 */
[----:B------:R-:W-:Y:S01]  /*2a60*/  IMAD.WIDE.U32 R114, R108, R106, R112 ;  /* 0x0000006a6c727225 */ /* 0x000fe200078e0070 */
[----:B0-----:R-:W-:-:S03]  /*2a70*/  PRMT R15, R5, 0x7610, R15 ;  /* 0x00007610050f7816 */ /* 0x001fc6000000000f */
[----:B------:R-:W-:Y:S01]  /*2a80*/  FMUL R10, R10, R89 ;  /* 0x000000590a0a7220 */ /* 0x000fe20000400000 */
[----:B------:R-:W-:Y:S01]  /*2a90*/  IMAD.IADD R119, R119, 0x1, R115 ;  /* 0x0000000177777824 */ /* 0x000fe200078e0273 */
[----:B------:R-:W-:Y:S02]  /*2aa0*/  IADD3 R11, P2, R20, R114, RZ ;  /* 0x00000072140b7210 */ /* 0x000fe40007f5e0ff */
[----:B------:R-:W-:-:S03]  /*2ab0*/  FFMA R57, R57, R88, R10 ;  /* 0x0000005839397223 */ /* 0x000fc6000000000a */
[----:B------:R-:W-:Y:S01]  /*2ac0*/  IMAD.X R56, R119, 0x1, R103, P2 ;  /* 0x0000000177387824 */ /* 0x000fe200010e0667 */
[C---:B------:R-:W-:Y:S02]  /*2ad0*/  LEA R10, P2, R11.reuse, R12, 0x1 ;  /* 0x0000000c0b0a7211 */ /* 0x040fe400078408ff */
[----:B------:R-:W-:Y:S02]  /*2ae0*/  F2FP.F16.F32.PACK_AB R57, RZ, R57 ;  /* 0x00000039ff39723e */ /* 0x000fe400000000ff */
[----:B------:R-:W-:Y:S01]  /*2af0*/  LEA.HI.X R11, R11, R13, R56, 0x1, P2 ;  /* 0x0000000d0b0b7211 */ /* 0x000fe200010f0c38 */
[----:B------:R-:W-:Y:S01]  /*2b00*/  @P1 IMAD.MOV.U32 R56, RZ, RZ, R104 ;  /* 0x000000ffff381224 */ /* 0x000fe200078e0068 */
[----:B------:R-:W-:Y:S01]  /*2b10*/  PRMT R111, R57, 0x7610, R111 ;  /* 0x00007610396f7816 */ /* 0x000fe2000000006f */
[----:B------:R-:W-:-:S05]  /*2b20*/  @P1 IMAD.MOV.U32 R57, RZ, RZ, R105 ;  /* 0x000000ffff391224 */ /* 0x000fca00078e0069 */
[----:B------:R0:W-:Y:S04]  /*2b30*/  @P1 STG.E.U16 desc[UR36][R56.64+0x2], R111 ;  /* 0x0000026f38001986 */ /* 0x0001e8000c101524 */
[----:B------:R-:W2:Y:S01]  /*2b40*/  @P0 LDG.E.LTC128B.U16 R15, desc[UR36][R10.64] ;  /* 0x000000240a0f0981 */ /* 0x000ea2000c1e1520 */
[----:B------:R-:W-:Y:S01]  /*2b50*/  IADD3 R114, P1, R8, R114, RZ ;  /* 0x0000007208727210 */ /* 0x000fe20007f3e0ff */
[----:B------:R-:W-:Y:S01]  /*2b60*/  BSSY B1, `(.L_x_32) ;  /* 0x0000012000017945 */ /* 0x000fe20003800000 */
[----:B------:R-:W-:-:S03]  /*2b70*/  SHF.L.U64.HI R121, R94, 0x1, R93 ;  /* 0x000000015e797819 */ /* 0x000fc6000001025d */
[----:B------:R-:W-:Y:S01]  /*2b80*/  IMAD.X R115, R9, 0x1, R119, P1 ;  /* 0x0000000109737824 */ /* 0x000fe200008e0677 */
[----:B------:R-:W-:Y:S01]  /*2b90*/  ISETP.GT.AND P1, PT, R3, 0x8, P4 ;  /* 0x000000080300780c */ /* 0x000fe20002724270 */
[----:B------:R-:W-:Y:S02]  /*2ba0*/  IMAD.SHL.U32 R119, R94, 0x2, RZ ;  /* 0x000000025e777824 */ /* 0x000fe400078e00ff */
[----:B------:R-:W-:-:S04]  /*2bb0*/  IMAD.WIDE.U32 R114, R19, R14, R114 ;  /* 0x0000000e13727225 */ /* 0x000fc800078e0072 */
[----:B0-----:R-:W-:Y:S01]  /*2bc0*/  IMAD.IADD R57, R101, 0x1, R115 ;  /* 0x0000000165397824 */ /* 0x001fe200078e0273 */
[----:B------:R-:W-:-:S04]  /*2bd0*/  LEA R56, P3, R114, R12, 0x1 ;  /* 0x0000000c72387211 */ /* 0x000fc800078608ff */
[----:B------:R-:W-:Y:S01]  /*2be0*/  LEA.HI.X R57, R114, R13, R57, 0x1, P3 ;  /* 0x0000000d72397211 */ /* 0x000fe200018f0c39 */
[----:B--2---:R-:W-:-:S05]  /*2bf0*/  HADD2.F32 R110, -RZ, R15.H0_H0 ;  /* 0x2000000fff6e7230 */ /* 0x004fca0000004100 */
[----:B------:R-:W-:Y:S01]  /*2c00*/  FMUL R5, R110, R89 ;  /* 0x000000596e057220 */ /* 0x000fe20000400000 */
[----:B------:R-:W-:-:S03]  /*2c10*/  IADD3 R110, P2, R119, R104, RZ ;  /* 0x00000068776e7210 */ /* 0x000fc60007f5e0ff */
[----:B------:R-:W-:Y:S02]  /*2c20*/  FFMA R5, R58, R88, R5 ;  /* 0x000000583a057223 */ /* 0x000fe40000000005 */
[----:B------:R-:W-:-:S03]  /*2c30*/  IMAD.X R111, R121, 0x1, R105, P2 ;  /* 0x00000001796f7824 */ /* 0x000fc600010e0669 */
[----:B------:R-:W-:-:S05]  /*2c40*/  F2FP.F16.F32.PACK_AB R5, RZ, R5 ;  /* 0x00000005ff05723e */ /* 0x000fca00000000ff */
[----:B------:R0:W-:Y:S01]  /*2c50*/  @P0 STG.E.U16 desc[UR36][R110.64], R5 ;  /* 0x000000056e000986 */ /* 0x0001e2000c101524 */
[----:B------:R-:W-:Y:S05]  /*2c60*/  @!P1 BRA `(.L_x_33) ;  /* 0x0000000000049947 */ /* 0x000fea0003800000 */
[----:B------:R2:W5:Y:S02]  /*2c70*/  LDG.E.LTC128B.U16 R15, desc[UR36][R56.64+0x2] ;  /* 0x00000224380f7981 */ /* 0x000564000c1e1520 */
.L_x_33:
[----:B------:R-:W-:Y:S05]  /*2c80*/  BSYNC B1 ;  /* 0x0000000000017941 */ /* 0x000fea0003800000 */
.L_x_32:
[----:B-----5:R-:W-:Y:S01]  /*2c90*/  HADD2.F32 R10, -RZ, R15.H0_H0 ;  /* 0x2000000fff0a7230 */ /* 0x020fe20000004100 */
[----:B------:R-:W-:Y:S01]  /*2ca0*/  ISETP.GT.AND P4, PT, R4, 0x8, PT ;  /* 0x000000080400780c */ /* 0x000fe20003f84270 */
[----:B------:R-:W-:Y:S01]  /*2cb0*/  IMAD.MOV.U32 R58, RZ, RZ, R110 ;  /* 0x000000ffff3a7224 */ /* 0x000fe200078e006e */
[----:B------:R-:W-:Y:S01]  /*2cc0*/  BSSY B1, `(.L_x_34) ;  /* 0x000000b000017945 */ /* 0x000fe20003800000 */
[----:B------:R-:W-:Y:S01]  /*2cd0*/  PRMT R114, R15, 0x7610, R114 ;  /* 0x000076100f727816 */ /* 0x000fe20000000072 */
[----:B------:R-:W-:Y:S01]  /*2ce0*/  FMUL R10, R10, R89 ;  /* 0x000000590a0a7220 */ /* 0x000fe20000400000 */
[----:B------:R-:W-:Y:S02]  /*2cf0*/  ISETP.GT.AND P0, PT, R3, RZ, P4 ;  /* 0x000000ff0300720c */ /* 0x000fe40002704270 */
[----:B------:R-:W-:Y:S01]  /*2d00*/  P2R R115, PR, RZ, 0x10 ;  /* 0x00000010ff737803 */ /* 0x000fe20000000000 */
[----:B------:R-:W-:Y:S01]  /*2d10*/  FFMA R10, R59, R88, R10 ;  /* 0x000000583b0a7223 */ /* 0x000fe2000000000a */
[----:B------:R-:W-:-:S04]  /*2d20*/  IMAD.MOV.U32 R59, RZ, RZ, R111 ;  /* 0x000000ffff3b7224 */ /* 0x000fc800078e006f */
[----:B------:R-:W-:-:S05]  /*2d30*/  F2FP.F16.F32.PACK_AB R10, RZ, R10 ;  /* 0x0000000aff0a723e */ /* 0x000fca00000000ff */
[----:B------:R3:W-:Y:S01]  /*2d40*/  @P1 STG.E.U16 desc[UR36][R58.64+0x2], R10 ;  /* 0x0000020a3a001986 */ /* 0x0007e2000c101524 */
[----:B------:R-:W-:Y:S05]  /*2d50*/  @!P0 BRA `(.L_x_35) ;  /* 0x0000000000048947 */ /* 0x000fea0003800000 */
[----:B------:R4:W5:Y:S02]  /*2d60*/  LDG.E.LTC128B.U16 R114, desc[UR36][R6.64+0x10] ;  /* 0x0000102406727981 */ /* 0x000964000c1e1520 */
.L_x_35:
[----:B------:R-:W-:Y:S05]  /*2d70*/  BSYNC B1 ;  /* 0x0000000000017941 */ /* 0x000fea0003800000 */
.L_x_34:
[----:B---3-5:R-:W-:Y:S01]  /*2d80*/  HADD2.F32 R10, -RZ, R114.H0_H0 ;  /* 0x20000072ff0a7230 */ /* 0x028fe20000004100 */
[C---:B0-----:R-:W-:Y:S01]  /*2d90*/  SHF.L.U64.HI R5, R95.reuse, 0x1, R92 ;  /* 0x000000015f057819 */ /* 0x041fe2000001025c */
[----:B------:R-:W-:Y:S01]  /*2da0*/  IMAD.SHL.U32 R15, R95, 0x2, RZ ;  /* 0x000000025f0f7824 */ /* 0x000fe200078e00ff */
[----:B------:R-:W-:Y:S01]  /*2db0*/  ISETP.GT.AND P3, PT, R4, 0x9, PT ;  /* 0x000000090400780c */ /* 0x000fe20003f64270 */
[----:B------:R-:W-:Y:S01]  /*2dc0*/  BSSY B1, `(.L_x_36) ;  /* 0x000000b000017945 */ /* 0x000fe20003800000 */
[----:B------:R-:W-:Y:S02]  /*2dd0*/  FMUL R11, R10, R89 ;  /* 0x000000590a0b7220 */ /* 0x000fe40000400000 */
[----:B------:R-:W-:Y:S02]  /*2de0*/  IADD3 R10, P1, P2, R15, R104, R119 ;  /* 0x000000680f0a7210 */ /* 0x000fe40007a3e077 */
[----:B------:R-:W-:Y:S01]  /*2df0*/  FFMA R60, R60, R88, R11 ;  /* 0x000000583c3c7223 */ /* 0x000fe2000000000b */
[----:B------:R-:W-:-:S02]  /*2e00*/  P2R R118, PR, RZ, 0x8 ;  /* 0x00000008ff767803 */ /* 0x000fc40000000000 */
[----:B------:R-:W-:Y:S02]  /*2e10*/  IADD3.X R11, R5, R105, R121, P1, P2 ;  /* 0x00000069050b7210 */ /* 0x000fe40000fe4479 */
[----:B------:R-:W-:Y:S02]  /*2e20*/  F2FP.F16.F32.PACK_AB R60, RZ, R60 ;  /* 0x0000003cff3c723e */ /* 0x000fe400000000ff */
[----:B------:R-:W-:-:S03]  /*2e30*/  ISETP.GT.AND P1, PT, R3, RZ, P3 ;  /* 0x000000ff0300720c */ /* 0x000fc60001f24270 */
[----:B------:R0:W-:Y:S10]  /*2e40*/  @P0 STG.E.U16 desc[UR36][R104.64+0x10], R60 ;  /* 0x0000103c68000986 */ /* 0x0001f4000c101524 */
[----:B------:R-:W-:Y:S05]  /*2e50*/  @!P1 BRA `(.L_x_37) ;  /* 0x0000000000049947 */ /* 0x000fea0003800000 */
[----:B------:R3:W5:Y:S02]  /*2e60*/  LDG.E.LTC128B.U16 R114, desc[UR36][R6.64+0x12] ;  /* 0x0000122406727981 */ /* 0x000764000c1e1520 */
.L_x_37:
[----:B------:R-:W-:Y:S05]  /*2e70*/  BSYNC B1 ;  /* 0x0000000000017941 */ /* 0x000fea0003800000 */
.L_x_36:
[----:B0----5:R-:W-:Y:S01]  /*2e80*/  HADD2.F32 R60, -RZ, R114.H0_H0 ;  /* 0x20000072ff3c7230 */ /* 0x021fe20000004100 */
[----:B------:R-:W-:Y:S01]  /*2e90*/  ISETP.GT.AND P0, PT, R3, 0x8, P4 ;  /* 0x000000080300780c */ /* 0x000fe20002704270 */
[----:B------:R-:W-:Y:S03]  /*2ea0*/  BSSY B1, `(.L_x_38) ;  /* 0x000000a000017945 */ /* 0x000fe60003800000 */
[----:B------:R-:W-:-:S04]  /*2eb0*/  FMUL R60, R60, R89 ;  /* 0x000000593c3c7220 */ /* 0x000fc80000400000 */
[----:B------:R-:W-:Y:S01]  /*2ec0*/  FFMA R60, R61, R88, R60 ;  /* 0x000000583d3c7223 */ /* 0x000fe2000000003c */
[----:B------:R-:W-:-:S04]  /*2ed0*/  @P1 IMAD.MOV.U32 R61, RZ, RZ, R105 ;  /* 0x000000ffff3d1224 */ /* 0x000fc800078e0069 */
[----:B------:R-:W-:-:S04]  /*2ee0*/  F2FP.F16.F32.PACK_AB R60, RZ, R60 ;  /* 0x0000003cff3c723e */ /* 0x000fc800000000ff */
[----:B------:R-:W-:Y:S01]  /*2ef0*/  PRMT R119, R60, 0x7610, R119 ;  /* 0x000076103c777816 */ /* 0x000fe20000000077 */
[----:B------:R-:W-:-:S05]  /*2f00*/  @P1 IMAD.MOV.U32 R60, RZ, RZ, R104 ;  /* 0x000000ffff3c1224 */ /* 0x000fca00078e0068 */
[----:B------:R0:W-:Y:S01]  /*2f10*/  @P1 STG.E.U16 desc[UR36][R60.64+0x12], R119 ;  /* 0x000012773c001986 */ /* 0x0001e2000c101524 */
[----:B------:R-:W-:Y:S05]  /*2f20*/  @!P0 BRA `(.L_x_39) ;  /* 0x0000000000048947 */ /* 0x000fea0003800000 */
[----:B------:R0:W5:Y:S02]  /*2f30*/  LDG.E.LTC128B.U16 R114, desc[UR36][R56.64+0x10] ;  /* 0x0000102438727981 */ /* 0x000164000c1e1520 */
.L_x_39:
[----:B------:R-:W-:Y:S05]  /*2f40*/  BSYNC B1 ;  /* 0x0000000000017941 */ /* 0x000fea0003800000 */
.L_x_38:
[----:B0----5:R-:W-:Y:S01]  /*2f50*/  HADD2.F32 R60, -RZ, R114.H0_H0 ;  /* 0x20000072ff3c7230 */ /* 0x021fe20000004100 */
[----:B------:R-:W-:Y:S01]  /*2f60*/  ISETP.GT.AND P1, PT, R3, 0x8, P3 ;  /* 0x000000080300780c */ /* 0x000fe20001f24270 */
[----:B------:R-:W-:Y:S03]  /*2f70*/  BSSY B1, `(.L_x_40) ;  /* 0x0000007000017945 */ /* 0x000fe60003800000 */
[----:B------:R-:W-:-:S04]  /*2f80*/  FMUL R61, R60, R89 ;  /* 0x000000593c3d7220 */ /* 0x000fc80000400000 */
[----:B------:R-:W-:-:S05]  /*2f90*/  FFMA R61, R62, R88, R61 ;  /* 0x000000583e3d7223 */ /* 0x000fca000000003d */
[----:B------:R-:W-:-:S05]  /*2fa0*/  F2FP.F16.F32.PACK_AB R61, RZ, R61 ;  /* 0x0000003dff3d723e */ /* 0x000fca00000000ff */
[----:B------:R0:W-:Y:S01]  /*2fb0*/  @P0 STG.E.U16 desc[UR36][R58.64+0x10], R61 ;  /* 0x0000103d3a000986 */ /* 0x0001e2000c101524 */
[----:B------:R-:W-:Y:S05]  /*2fc0*/  @!P1 BRA `(.L_x_41) ;  /* 0x0000000000049947 */ /* 0x000fea0003800000 */
[----:B------:R0:W5:Y:S02]  /*2fd0*/  LDG.E.LTC128B.U16 R114, desc[UR36][R56.64+0x12] ;  /* 0x0000122438727981 */ /* 0x000164000c1e1520 */
.L_x_41:
[----:B------:R-:W-:Y:S05]  /*2fe0*/  BSYNC B1 ;  /* 0x0000000000017941 */ /* 0x000fea0003800000 */
.L_x_40:
[----:B-----5:R-:W-:Y:S01]  /*2ff0*/  HADD2.F32 R60, -RZ, R114.H0_H0 ;  /* 0x20000072ff3c7230 */ /* 0x020fe20000004100 */
[----:B------:R-:W-:Y:S01]  /*3000*/  IADD3 R123, P0, R108, 0x80, RZ ;  /* 0x000000806c7b7810 */ /* 0x000fe20007f1e0ff */
[----:B------:R-:W-:Y:S01]  /*3010*/  BSSY B1, `(.L_x_42) ;  /* 0x000000b000017945 */ /* 0x000fe20003800000 */
[----:B------:R-:W-:Y:S02]  /*3020*/  ISETP.GT.AND P2, PT, R4, 0x10, PT ;  /* 0x000000100400780c */ /* 0x000fe40003f44270 */
[----:B------:R-:W-:Y:S01]  /*3030*/  FMUL R60, R60, R89 ;  /* 0x000000593c3c7220 */ /* 0x000fe20000400000 */
[----:B------:R-:W-:Y:S01]  /*3040*/  IMAD.X R109, RZ, RZ, R109, P0 ;  /* 0x000000ffff6d7224 */ /* 0x000fe200000e066d */
[----:B------:R-:W-:Y:S02]  /*3050*/  ISETP.GT.AND P0, PT, R3, RZ, P2 ;  /* 0x000000ff0300720c */ /* 0x000fe40001704270 */
[----:B------:R-:W-:Y:S01]  /*3060*/  FFMA R60, R63, R88, R60 ;  /* 0x000000583f3c7223 */ /* 0x000fe2000000003c */
[----:B------:R-:W-:-:S04]  /*3070*/  P2R R119, PR, RZ, 0x4 ;  /* 0x00000004ff777803 */ /* 0x000fc80000000000 */
[----:B------:R-:W-:-:S05]  /*3080*/  F2FP.F16.F32.PACK_AB R60, RZ, R60 ;  /* 0x0000003cff3c723e */ /* 0x000fca00000000ff */
[----:B------:R0:W-:Y:S01]  /*3090*/  @P1 STG.E.U16 desc[UR36][R58.64+0x12], R60 ;  /* 0x0000123c3a001986 */ /* 0x0001e2000c101524 */
[----:B------:R-:W-:Y:S05]  /*30a0*/  @!P0 BRA `(.L_x_43) ;  /* 0x0000000000048947 */ /* 0x000fea0003800000 */
[----:B------:R0:W5:Y:S02]  /*30b0*/  LDG.E.LTC128B.U16 R114, desc[UR36][R6.64+0x20] ;  /* 0x0000202406727981 */ /* 0x000164000c1e1520 */
.L_x_43:
[----:B------:R-:W-:Y:S05]  /*30c0*/  BSYNC B1 ;  /* 0x0000000000017941 */ /* 0x000fea0003800000 */
.L_x_42:
[----:B0----5:R-:W-:Y:S01]  /*30d0*/  HADD2.F32 R60, -RZ, R114.H0_H0 ;  /* 0x20000072ff3c7230 */ /* 0x021fe20000004100 */
[----:B------:R-:W-:Y:S01]  /*30e0*/  ISETP.GT.AND P1, PT, R4, 0x11, PT ;  /* 0x000000110400780c */ /* 0x000fe20003f24270 */
[-C--:B------:R-:W-:Y:S01]  /*30f0*/  IMAD.WIDE.U32 R62, R123, R106.reuse, R8 ;  /* 0x0000006a7b3e7225 */ /* 0x080fe200078e0008 */
[----:B------:R-:W-:Y:S03]  /*3100*/  BSSY B1, `(.L_x_44) ;  /* 0x0000021000017945 */ /* 0x000fe60003800000 */
[----:B------:R-:W-:Y:S01]  /*3110*/  FMUL R21, R60, R89 ;  /* 0x000000593c157220 */ /* 0x000fe20000400000 */
[----:B------:R-:W-:-:S03]  /*3120*/  IMAD R60, R109, R106, RZ ;  /* 0x0000006a6d3c7224 */ /* 0x000fc600078e02ff */
[----:B------:R-:W-:Y:S01]  /*3130*/  FFMA R21, R64, R88, R21 ;  /* 0x0000005840157223 */ /* 0x000fe20000000015 */
[C---:B------:R-:W-:Y:S02]  /*3140*/  IMAD R121, R123.reuse, R107, R60 ;  /* 0x0000006b7b797224 */ /* 0x040fe400078e023c */
[----:B------:R-:W-:Y:S02]  /*3150*/  IMAD.WIDE.U32 R60, R123, R106, R102 ;  /* 0x0000006a7b3c7225 */ /* 0x000fe400078e0066 */
[----:B------:R-:W-:Y:S02]  /*3160*/  F2FP.F16.F32.PACK_AB R21, RZ, R21 ;  /* 0x00000015ff15723e */ /* 0x000fe400000000ff */
[----:B------:R-:W-:Y:S02]  /*3170*/  IMAD.IADD R63, R121, 0x1, R63 ;  /* 0x00000001793f7824 */ /* 0x000fe400078e023f */
[----:B------:R-:W-:Y:S01]  /*3180*/  PRMT R107, R21, 0x7610, R107 ;  /* 0x00007610156b7816 */ /* 0x000fe2000000006b */
[----:B------:R-:W-:-:S02]  /*3190*/  IMAD.IADD R21, R61, 0x1, R121 ;  /* 0x000000013d157824 */ /* 0x000fc400078e0279 */
[----:B------:R-:W-:Y:S02]  /*31a0*/  IMAD.WIDE.U32 R108, R19, R14, R62 ;  /* 0x0000000e136c7225 */ /* 0x000fe400078e003e */
[----:B------:R0:W-:Y:S01]  /*31b0*/  @P0 STG.E.U16 desc[UR36][R104.64+0x20], R107 ;  /* 0x0000206b68000986 */ /* 0x0001e2000c101524 */
[----:B------:R-:W-:-:S04]  /*31c0*/  LEA R62, P0, R60, R12, 0x1 ;  /* 0x0000000c3c3e7211 */ /* 0x000fc800078008ff */
[----:B------:R-:W-:Y:S01]  /*31d0*/  LEA.HI.X R63, R60, R13, R21, 0x1, P0 ;  /* 0x0000000d3c3f7211 */ /* 0x000fe200000f0c15 */
[----:B------:R-:W-:Y:S01]  /*31e0*/  IMAD.IADD R21, R101, 0x1, R109 ;  /* 0x0000000165157824 */ /* 0x000fe200078e026d */
[----:B------:R-:W-:-:S04]  /*31f0*/  LEA R60, P0, R108, R12, 0x1 ;  /* 0x0000000c6c3c7211 */ /* 0x000fc800078008ff */
[----:B------:R-:W-:Y:S01]  /*3200*/  LEA.HI.X R61, R108, R13, R21, 0x1, P0 ;  /* 0x0000000d6c3d7211 */ /* 0x000fe200000f0c15 */
[----:B0-----:R-:W-:-:S04]  /*3210*/  IMAD.WIDE.U32 R106, R123, R106, R112 ;  /* 0x0000006a7b6a7225 */ /* 0x001fc800078e0070 */
[----:B------:R-:W-:Y:S01]  /*3220*/  IMAD.IADD R121, R121, 0x1, R107 ;  /* 0x0000000179797824 */ /* 0x000fe200078e026b */
[----:B------:R-:W-:-:S05]  /*3230*/  IADD3 R64, P0, R20, R106, RZ ;  /* 0x0000006a14407210 */ /* 0x000fca0007f1e0ff */
[----:B------:R-:W-:Y:S01]  /*3240*/  IMAD.X R102, R121, 0x1, R103, P0 ;  /* 0x0000000179667824 */ /* 0x000fe200000e0667 */
[----:B------:R-:W-:-:S05]  /*3250*/  IADD3 R20, P0, R8, R106, RZ ;  /* 0x0000006a08147210 */ /* 0x000fca0007f1e0ff */
[----:B------:R-:W-:Y:S01]  /*3260*/  IMAD.X R21, R9, 0x1, R121, P0 ;  /* 0x0000000109157824 */ /* 0x000fe200000e0679 */
[----:B------:R-:W-:Y:S01]  /*3270*/  LEA R8, P0, R64, R12, 0x1 ;  /* 0x0000000c40087211 */ /* 0x000fe200078008ff */
[----:B------:R-:W-:-:S03]  /*3280*/  IMAD.WIDE.U32 R20, R19, R14, R20 ;  /* 0x0000000e13147225 */ /* 0x000fc600078e0014 */
[----:B------:R-:W-:Y:S01]  /*3290*/  LEA.HI.X R9, R64, R13, R102, 0x1, P0 ;  /* 0x0000000d40097211 */ /* 0x000fe200000f0c66 */
[----:B------:R-:W-:Y:S01]  /*32a0*/  IMAD.IADD R101, R101, 0x1, R21 ;  /* 0x0000000165657824 */ /* 0x000fe200078e0215 */
[----:B------:R-:W-:-:S04]  /*32b0*/  LEA R12, P0, R20, R12, 0x1 ;  /* 0x0000000c140c7211 */ /* 0x000fc800078008ff */
[----:B------:R-:W-:Y:S02]  /*32c0*/  LEA.HI.X R13, R20, R13, R101, 0x1, P0 ;  /* 0x0000000d140d7211 */ /* 0x000fe400000f0c65 */
[----:B------:R-:W-:Y:S02]  /*32d0*/  ISETP.GT.AND P0, PT, R3, RZ, P1 ;  /* 0x000000ff0300720c */ /* 0x000fe40000f04270 */
[----:B------:R-:W-:-:S11]  /*32e0*/  P2R R101, PR, RZ, 0x2 ;  /* 0x00000002ff657803 */ /* 0x000fd60000000000 */
[----:B------:R-:W-:Y:S05]  /*32f0*/  @!P0 BRA `(.L_x_45) ;  /* 0x0000000000048947 */ /* 0x000fea0003800000 */
[----:B------:R0:W5:Y:S02]  /*3300*/  LDG.E.LTC128B.U16 R114, desc[UR36][R6.64+0x22] ;  /* 0x0000222406727981 */ /* 0x000164000c1e1520 */
.L_x_45:
[----:B------:R-:W-:Y:S05]  /*3310*/  BSYNC B1 ;  /* 0x0000000000017941 */ /* 0x000fea0003800000 */
.L_x_44:
[----:B-----5:R-:W-:Y:S01]  /*3320*/  HADD2.F32 R14, -RZ, R114.H0_H0 ;  /* 0x20000072ff0e7230 */ /* 0x020fe20000004100 */
[----:B------:R-:W-:Y:S01]  /*3330*/  BSSY B1, `(.L_x_46) ;  /* 0x000000a000017945 */ /* 0x000fe20003800000 */
[----:B------:R-:W-:Y:S02]  /*3340*/  @P0 IMAD.MOV.U32 R20, RZ, RZ, R104 ;  /* 0x000000ffff140224 */ /* 0x000fe400078e0068 */
[----:B------:R-:W-:Y:S02]  /*3350*/  @P0 IMAD.MOV.U32 R21, RZ, RZ, R105 ;  /* 0x000000ffff150224 */ /* 0x000fe400078e0069 */
[----:B------:R-:W-:-:S04]  /*3360*/  FMUL R14, R14, R89 ;  /* 0x000000590e0e7220 */ /* 0x000fc80000400000 */
[----:B------:R-:W-:-:S05]  /*3370*/  FFMA R14, R65, R88, R14 ;  /* 0x00000058410e7223 */ /* 0x000fca000000000e */
[----:B------:R-:W-:-:S05]  /*3380*/  F2FP.F16.F32.PACK_AB R14, RZ, R14 ;  /* 0x0000000eff0e723e */ /* 0x000fca00000000ff */
[----:B------:R0:W-:Y:S01]  /*3390*/  @P0 STG.E.U16 desc[UR36][R20.64+0x22], R14 ;  /* 0x0000220e14000986 */ /* 0x0001e2000c101524 */
[----:B------:R-:W-:-:S13]  /*33a0*/  ISETP.GT.AND P0, PT, R3, 0x8, P2 ;  /* 0x000000080300780c */ /* 0x000fda0001704270 */
[----:B0-----:R-:W-:Y:S05]  /*33b0*/  @!P0 BRA `(.L_x_47) ;  /* 0x0000000000048947 */ /* 0x001fea0003800000 */
[----:B------:R0:W5:Y:S02]  /*33c0*/  LDG.E.LTC128B.U16 R114, desc[UR36][R56.64+0x20] ;  /* 0x0000202438727981 */ /* 0x000164000c1e1520 */
.L_x_47:
[----:B------:R-:W-:Y:S05]  /*33d0*/  BSYNC B1 ;  /* 0x0000000000017941 */ /* 0x000fea0003800000 */
.L_x_46:
[----:B-----5:R-:W-:Y:S01]  /*33e0*/  HADD2.F32 R14, -RZ, R114.H0_H0 ;  /* 0x20000072ff0e7230 */ /* 0x020fe20000004100 */
[----:B------:R-:W-:Y:S04]  /*33f0*/  BSSY B1, `(.L_x_48) ;  /* 0x0000008000017945 */ /* 0x000fe80003800000 */
[----:B------:R-:W-:-:S04]  /*3400*/  FMUL R19, R14, R89 ;  /* 0x000000590e137220 */ /* 0x000fc80000400000 */
[----:B------:R-:W-:-:S05]  /*3410*/  FFMA R19, R66, R88, R19 ;  /* 0x0000005842137223 */ /* 0x000fca0000000013 */
[----:B------:R-:W-:-:S05]  /*3420*/  F2FP.F16.F32.PACK_AB R19, RZ, R19 ;  /* 0x00000013ff13723e */ /* 0x000fca00000000ff */
[----:B------:R0:W-:Y:S01]  /*3430*/  @P0 STG.E.U16 desc[UR36][R58.64+0x20], R19 ;  /* 0x000020133a000986 */ /* 0x0001e2000c101524 */
[----:B------:R-:W-:-:S13]  /*3440*/  ISETP.GT.AND P0, PT, R3, 0x8, P1 ;  /* 0x000000080300780c */ /* 0x000fda0000f04270 */
[----:B0-----:R-:W-:Y:S05]  /*3450*/  @!P0 BRA `(.L_x_49) ;  /* 0x0000000000048947 */ /* 0x001fea0003800000 */
[----:B------:R0:W5:Y:S02]  /*3460*/  LDG.E.LTC128B.U16 R114, desc[UR36][R56.64+0x22] ;  /* 0x0000222438727981 */ /* 0x000164000c1e1520 */
.L_x_49:
[----:B------:R-:W-:Y:S05]  /*3470*/  BSYNC B1 ;  /* 0x0000000000017941 */ /* 0x000fea0003800000 */
.L_x_48:
[----:B-----5:R-:W-:Y:S01]  /*3480*/  HADD2.F32 R14, -RZ, R114.H0_H0 ;  /* 0x20000072ff0e7230 */ /* 0x020fe20000004100 */
[----:B------:R-:W-:Y:S01]  /*3490*/  ISETP.GT.AND P2, PT, R4, 0x18, PT ;  /* 0x000000180400780c */ /* 0x000fe20003f44270 */
[----:B------:R-:W-:Y:S03]  /*34a0*/  BSSY B1, `(.L_x_50) ;  /* 0x0000009000017945 */ /* 0x000fe60003800000 */
[----:B------:R-:W-:Y:S01]  /*34b0*/  FMUL R14, R14, R89 ;  /* 0x000000590e0e7220 */ /* 0x000fe20000400000 */
[----:B------:R-:W-:-:S03]  /*34c0*/  P2R R102, PR, RZ, 0x4 ;  /* 0x00000004ff667803 */ /* 0x000fc60000000000 */
[----:B------:R-:W-:-:S05]  /*34d0*/  FFMA R14, R67, R88, R14 ;  /* 0x00000058430e7223 */ /* 0x000fca000000000e */
[----:B------:R-:W-:-:S05]  /*34e0*/  F2FP.F16.F32.PACK_AB R14, RZ, R14 ;  /* 0x0000000eff0e723e */ /* 0x000fca00000000ff */
[----:B------:R0:W-:Y:S01]  /*34f0*/  @P0 STG.E.U16 desc[UR36][R58.64+0x22], R14 ;  /* 0x0000220e3a000986 */ /* 0x0001e2000c101524 */
[----:B------:R-:W-:-:S13]  /*3500*/  ISETP.GT.AND P0, PT, R3, RZ, P2 ;  /* 0x000000ff0300720c */ /* 0x000fda0001704270 */
[----:B0-----:R-:W-:Y:S05]  /*3510*/  @!P0 BRA `(.L_x_51) ;  /* 0x0000000000048947 */ /* 0x001fea0003800000 */
[----:B------:R0:W5:Y:S02]  /*3520*/  LDG.E.LTC128B.U16 R114, desc[UR36][R6.64+0x30] ;  /* 0x0000302406727981 */ /* 0x000164000c1e1520 */
.L_x_51:
[----:B------:R-:W-:Y:S05]  /*3530*/  BSYNC B1 ;  /* 0x0000000000017941 */ /* 0x000fea0003800000 */
.L_x_50:
[----:B-----5:R-:W-:Y:S01]  /*3540*/  HADD2.F32 R14, -RZ, R114.H0_H0 ;  /* 0x20000072ff0e7230 */ /* 0x020fe20000004100 */
[----:B------:R-:W-:Y:S01]  /*3550*/  ISETP.GT.AND P1, PT, R4, 0x19, PT ;  /* 0x000000190400780c */ /* 0x000fe20003f24270 */
[----:B------:R-:W-:Y:S01]  /*3560*/  @P0 IMAD.MOV.U32 R20, RZ, RZ, R104 ;  /* 0x000000ffff140224 */ /* 0x000fe200078e0068 */
[----:B------:R-:W-:Y:S01]  /*3570*/  BSSY B1, `(.L_x_52) ;  /* 0x000000a000017945 */ /* 0x000fe20003800000 */
[----:B------:R-:W-:Y:S02]  /*3580*/  @P0 IMAD.MOV.U32 R21, RZ, RZ, R105 ;  /* 0x000000ffff150224 */ /* 0x000fe400078e0069 */
[----:B------:R-:W-:-:S04]  /*3590*/  FMUL R19, R14, R89 ;  /* 0x000000590e137220 */ /* 0x000fc80000400000 */
[----:B------:R-:W-:Y:S01]  /*35a0*/  FFMA R19, R68, R88, R19 ;  /* 0x0000005844137223 */ /* 0x000fe20000000013 */
[----:B------:R-:W-:-:S04]  /*35b0*/  P2R R68, PR, RZ, 0x2 ;  /* 0x00000002ff447803 */ /* 0x000fc80000000000 */
[----:B------:R-:W-:-:S05]  /*35c0*/  F2FP.F16.F32.PACK_AB R19, RZ, R19 ;  /* 0x00000013ff13723e */ /* 0x000fca00000000ff */
[----:B------:R0:W-:Y:S01]  /*35d0*/  @P0 STG.E.U16 desc[UR36][R20.64+0x30], R19 ;  /* 0x0000301314000986 */ /* 0x0001e2000c101524 */
[----:B------:R-:W-:-:S13]  /*35e0*/  ISETP.GT.AND P0, PT, R3, RZ, P1 ;  /* 0x000000ff0300720c */ /* 0x000fda0000f04270 */
[----:B0-----:R-:W-:Y:S05]  /*35f0*/  @!P0 BRA `(.L_x_53) ;  /* 0x0000000000048947 */ /* 0x001fea0003800000 */
[----:B------:R0:W5:Y:S02]  /*3600*/  LDG.E.LTC128B.U16 R114, desc[UR36][R6.64+0x32] ;  /* 0x0000322406727981 */ /* 0x000164000c1e1520 */
.L_x_53:
[----:B------:R-:W-:Y:S05]  /*3610*/  BSYNC B1 ;  /* 0x0000000000017941 */ /* 0x000fea0003800000 */
.L_x_52:
        /* <DEDUP_REMOVED lines=11> */
.L_x_55:
[----:B------:R-:W-:Y:S05]  /*36d0*/  BSYNC B1 ;  /* 0x0000000000017941 */ /* 0x000fea0003800000 */
.L_x_54:
        /* <DEDUP_REMOVED lines=9> */
.L_x_57:
[----:B------:R-:W-:Y:S05]  /*3770*/  BSYNC B1 ;  /* 0x0000000000017941 */ /* 0x000fea0003800000 */
.L_x_56:
        /* <DEDUP_REMOVED lines=11> */
.L_x_59:
[----:B------:R-:W-:Y:S05]  /*3830*/  BSYNC B1 ;  /* 0x0000000000017941 */ /* 0x000fea0003800000 */
.L_x_58:
[----:B-----5:R-:W-:Y:S01]  /*3840*/  HADD2.F32 R14, -RZ, R114.H0_H0 ;  /* 0x20000072ff0e7230 */ /* 0x020fe20000004100 */
[----:B------:R-:W-:Y:S01]  /*3850*/  ISETP.GT.AND P1, PT, R4, 0x21, PT ;  /* 0x000000210400780c */ /* 0x000fe20003f24270 */
[----:B------:R-:W-:Y:S01]  /*3860*/  @P0 IMAD.MOV.U32 R20, RZ, RZ, R104 ;  /* 0x000000ffff140224 */ /* 0x000fe200078e0068 */
[----:B------:R-:W-:Y:S01]  /*3870*/  BSSY B1, `(.L_x_60) ;  /* 0x000000a000017945 */ /* 0x000fe20003800000 */
[----:B------:R-:W-:Y:S02]  /*3880*/  @P0 IMAD.MOV.U32 R21, RZ, RZ, R105 ;  /* 0x000000ffff150224 */ /* 0x000fe400078e0069 */
        /* <DEDUP_REMOVED lines=8> */
.L_x_61:
[----:B------:R-:W-:Y:S05]  /*3910*/  BSYNC B1 ;  /* 0x0000000000017941 */ /* 0x000fea0003800000 */
.L_x_60:
        /* <DEDUP_REMOVED lines=11> */
.L_x_63:
[----:B------:R-:W-:Y:S05]  /*39d0*/  BSYNC B1 ;  /* 0x0000000000017941 */ /* 0x000fea0003800000 */
.L_x_62:
        /* <DEDUP_REMOVED lines=9> */
.L_x_65:
[----:B------:R-:W-:Y:S05]  /*3a70*/  BSYNC B1 ;  /* 0x0000000000017941 */ /* 0x000fea0003800000 */
.L_x_64:
        /* <DEDUP_REMOVED lines=11> */
.L_x_67:
[----:B------:R-:W-:Y:S05]  /*3b30*/  BSYNC B1 ;  /* 0x0000000000017941 */ /* 0x000fea0003800000 */
.L_x_66:
        /* <DEDUP_REMOVED lines=13> */
.L_x_69:
[----:B------:R-:W-:Y:S05]  /*3c10*/  BSYNC B1 ;  /* 0x0000000000017941 */ /* 0x000fea0003800000 */
.L_x_68:
        /* <DEDUP_REMOVED lines=11> */
.L_x_71:
[----:B------:R-:W-:Y:S05]  /*3cd0*/  BSYNC B1 ;  /* 0x0000000000017941 */ /* 0x000fea0003800000 */
.L_x_70:
        /* <DEDUP_REMOVED lines=9> */
.L_x_73:
[----:B------:R-:W-:Y:S05]  /*3d70*/  BSYNC B1 ;  /* 0x0000000000017941 */ /* 0x000fea0003800000 */
.L_x_72:
[----:B-----5:R-:W-:Y:S01]  /*3d80*/  HADD2.F32 R14, -RZ, R114.H0_H0 ;  /* 0x20000072ff0e7230 */ /* 0x020fe20000004100 */
[----:B------:R-:W-:Y:S01]  /*3d90*/  ISETP.GT.AND P3, PT, R4, 0x30, PT ;  /* 0x000000300400780c */ /* 0x000fe20003f64270 */
[----:B------:R-:W-:Y:S03]  /*3da0*/  BSSY B1, `(.L_x_74) ;  /* 0x0000008000017945 */ /* 0x000fe60003800000 */
[----:B------:R-:W-:-:S04]  /*3db0*/  FMUL R14, R14, R89 ;  /* 0x000000590e0e7220 */ /* 0x000fc80000400000 */
[----:B------:R-:W-:-:S05]  /*3dc0*/  FFMA R14, R79, R88, R14 ;  /* 0x000000584f0e7223 */ /* 0x000fca000000000e */
[----:B------:R-:W-:-:S05]  /*3dd0*/  F2FP.F16.F32.PACK_AB R14, RZ, R14 ;  /* 0x0000000eff0e723e */ /* 0x000fca00000000ff */
[----:B------:R0:W-:Y:S01]  /*3de0*/  @P0 STG.E.U16 desc[UR36][R58.64+0x52], R14 ;  /* 0x0000520e3a000986 */ /* 0x0001e2000c101524 */
[----:B------:R-:W-:-:S13]  /*3df0*/  ISETP.GT.AND P0, PT, R3, RZ, P3 ;  /* 0x000000ff0300720c */ /* 0x000fda0001f04270 */
[----:B0-----:R-:W-:Y:S05]  /*3e00*/  @!P0 BRA `(.L_x_75) ;  /* 0x0000000000048947 */ /* 0x001fea0003800000 */
[----:B------:R0:W5:Y:S02]  /*3e10*/  LDG.E.LTC128B.U16 R114, desc[UR36][R6.64+0x60] ;  /* 0x0000602406727981 */ /* 0x000164000c1e1520 */
.L_x_75:
[----:B------:R-:W-:Y:S05]  /*3e20*/  BSYNC B1 ;  /* 0x0000000000017941 */ /* 0x000fea0003800000 */
.L_x_74:
[----:B-----5:R-:W-:Y:S01]  /*3e30*/  HADD2.F32 R14, -RZ, R114.H0_H0 ;  /* 0x20000072ff0e7230 */ /* 0x020fe20000004100 */
[----:B------:R-:W-:Y:S01]  /*3e40*/  ISETP.GT.AND P2, PT, R4, 0x31, PT ;  /* 0x000000310400780c */ /* 0x000fe20003f44270 */
[----:B------:R-:W-:Y:S01]  /*3e50*/  @P0 IMAD.MOV.U32 R20, RZ, RZ, R104 ;  /* 0x000000ffff140224 */ /* 0x000fe200078e0068 */
[----:B------:R-:W-:Y:S01]  /*3e60*/  BSSY B1, `(.L_x_76) ;  /* 0x0000009000017945 */ /* 0x000fe20003800000 */
[----:B------:R-:W-:Y:S02]  /*3e70*/  @P0 IMAD.MOV.U32 R21, RZ, RZ, R105 ;  /* 0x000000ffff150224 */ /* 0x000fe400078e0069 */
[----:B------:R-:W-:-:S04]  /*3e80*/  FMUL R19, R14, R89 ;  /* 0x000000590e137220 */ /* 0x000fc80000400000 */
[----:B------:R-:W-:-:S05]  /*3e90*/  FFMA R19, R80, R88, R19 ;  /* 0x0000005850137223 */ /* 0x000fca0000000013 */
[----:B------:R-:W-:-:S05]  /*3ea0*/  F2FP.F16.F32.PACK_AB R19, RZ, R19 ;  /* 0x00000013ff13723e */ /* 0x000fca00000000ff */
[----:B------:R0:W-:Y:S01]  /*3eb0*/  @P0 STG.E.U16 desc[UR36][R20.64+0x60], R19 ;  /* 0x0000601314000986 */ /* 0x0001e2000c101524 */
[----:B------:R-:W-:-:S13]  /*3ec0*/  ISETP.GT.AND P0, PT, R3, RZ, P2 ;  /* 0x000000ff0300720c */ /* 0x000fda0001704270 */
[----:B0-----:R-:W-:Y:S05]  /*3ed0*/  @!P0 BRA `(.L_x_77) ;  /* 0x0000000000048947 */ /* 0x001fea0003800000 */
[----:B------:R0:W5:Y:S02]  /*3ee0*/  LDG.E.LTC128B.U16 R114, desc[UR36][R6.64+0x62] ;  /* 0x0000622406727981 */ /* 0x000164000c1e1520 */
.L_x_77:
[----:B------:R-:W-:Y:S05]  /*3ef0*/  BSYNC B1 ;  /* 0x0000000000017941 */ /* 0x000fea0003800000 */
.L_x_76:
        /* <DEDUP_REMOVED lines=11> */
.L_x_79:
[----:B------:R-:W-:Y:S05]  /*3fb0*/  BSYNC B1 ;  /* 0x0000000000017941 */ /* 0x000fea0003800000 */
.L_x_78:
        /* <DEDUP_REMOVED lines=9> */
.L_x_81:
[----:B------:R-:W-:Y:S05]  /*4050*/  BSYNC B1 ;  /* 0x0000000000017941 */ /* 0x000fea0003800000 */
.L_x_80:
        /* <DEDUP_REMOVED lines=10> */
.L_x_83:
[----:B------:R-:W-:Y:S05]  /*4100*/  BSYNC B1 ;  /* 0x0000000000017941 */ /* 0x000fea0003800000 */
.L_x_82:
        /* <DEDUP_REMOVED lines=8> */
[----:B------:R-:W-:-:S05]  /*4190*/  IADD3 R20, P0, R15, R110, RZ ;  /* 0x0000006e0f147210 */ /* 0x000fca0007f1e0ff */
[----:B------:R-:W-:Y:S01]  /*41a0*/  IMAD.X R21, R5, 0x1, R111, P0 ;  /* 0x0000000105157824 */ /* 0x000fe200000e066f */
[----:B------:R-:W-:-:S05]  /*41b0*/  IADD3 R64, P0, R15, R110, RZ ;  /* 0x0000006e0f407210 */ /* 0x000fca0007f1e0ff */
[----:B------:R-:W-:Y:S01]  /*41c0*/  IMAD.X R65, R5, 0x1, R111, P0 ;  /* 0x0000000105417824 */ /* 0x000fe200000e066f */
[----:B------:R-:W-:-:S05]  /*41d0*/  IADD3 R14, P0, R15, R104, RZ ;  /* 0x000000680f0e7210 */ /* 0x000fca0007f1e0ff */
[----:B------:R-:W-:Y:S01]  /*41e0*/  IMAD.X R15, R5, 0x1, R105, P0 ;  /* 0x00000001050f7824 */ /* 0x000fe200000e0669 */
[----:B------:R-:W-:-:S04]  /*41f0*/  ISETP.GT.AND P0, PT, R4, 0x39, PT ;  /* 0x000000390400780c */ /* 0x000fc80003f04270 */
[----:B------:R-:W-:-:S13]  /*4200*/  ISETP.GT.AND P4, PT, R3, RZ, P0 ;  /* 0x000000ff0300720c */ /* 0x000fda0000784270 */
[----:B0-----:R-:W-:Y:S05]  /*4210*/  @!P4 BRA `(.L_x_85) ;  /* 0x000000000004c947 */ /* 0x001fea0003800000 */
[----:B------:R0:W5:Y:S02]  /*4220*/  LDG.E.LTC128B.U16 R114, desc[UR36][R6.64+0x72] ;  /* 0x0000722406727981 */ /* 0x000164000c1e1520 */
.L_x_85:
[----:B------:R-:W-:Y:S05]  /*4230*/  BSYNC B1 ;  /* 0x0000000000017941 */ /* 0x000fea0003800000 */
.L_x_84:
        /* <DEDUP_REMOVED lines=9> */
.L_x_87:
[----:B------:R-:W-:Y:S05]  /*42d0*/  BSYNC B1 ;  /* 0x0000000000017941 */ /* 0x000fea0003800000 */
.L_x_86:
        /* <DEDUP_REMOVED lines=9> */
.L_x_89:
[----:B------:R-:W-:Y:S05]  /*4370*/  BSYNC B1 ;  /* 0x0000000000017941 */ /* 0x000fea0003800000 */
.L_x_88:
[----:B-----5:R-:W-:-:S05]  /*4380*/  HADD2.F32 R4, -RZ, R114.H0_H0 ;  /* 0x20000072ff047230 */ /* 0x020fca0000004100 */
[----:B------:R-:W-:-:S04]  /*4390*/  FMUL R4, R4, R89 ;  /* 0x0000005904047220 */ /* 0x000fc80000400000 */
[----:B------:R-:W-:-:S05]  /*43a0*/  FFMA R4, R87, R88, R4 ;  /* 0x0000005857047223 */ /* 0x000fca0000000004 */
[----:B------:R-:W-:-:S04]  /*43b0*/  F2FP.F16.F32.PACK_AB R4, RZ, R4 ;  /* 0x00000004ff04723e */ /* 0x000fc800000000ff */
[----:B-1-34-:R-:W-:-:S05]  /*43c0*/  PRMT R6, R4, 0x7610, R6 ;  /* 0x0000761004067816 */ /* 0x01afca0000000006 */
[----:B------:R1:W-:Y:S01]  /*43d0*/  @P4 STG.E.U16 desc[UR36][R58.64+0x72], R6 ;  /* 0x000072063a004986 */ /* 0x0003e2000c101524 */
[----:B------:R-:W-:-:S13]  /*43e0*/  ISETP.GT.AND P4, PT, R3, 0x80, P6 ;  /* 0x000000800300780c */ /* 0x000fda0003784270 */
[----:B------:R-:W3:Y:S01]  /*43f0*/  @P4 LDG.E.LTC128B.U16 R114, desc[UR36][R62.64] ;  /* 0x000000243e724981 */ /* 0x000ee2000c1e1520 */
[----:B------:R-:W-:Y:S01]  /*4400*/  BSSY B1, `(.L_x_90) ;  /* 0x000000a000017945 */ /* 0x000fe20003800000 */
[----:B---3--:R-:W-:-:S05]  /*4410*/  HADD2.F32 R4, -RZ, R114.H0_H0 ;  /* 0x20000072ff047230 */ /* 0x008fca0000004100 */
[----:B------:R-:W-:-:S04]  /*4420*/  FMUL R5, R4, R89 ;  /* 0x0000005904057220 */ /* 0x000fc80000400000 */
[----:B------:R-:W-:-:S05]  /*4430*/  FFMA R5, R24, R88, R5 ;  /* 0x0000005818057223 */ /* 0x000fca0000000005 */
[----:B------:R-:W-:-:S05]  /*4440*/  F2FP.F16.F32.PACK_AB R5, RZ, R5 ;  /* 0x00000005ff05723e */ /* 0x000fca00000000ff */
[----:B------:R1:W-:Y:S01]  /*4450*/  @P4 STG.E.U16 desc[UR36][R14.64], R5 ;  /* 0x000000050e004986 */ /* 0x0003e2000c101524 */
[----:B------:R-:W-:-:S04]  /*4460*/  ISETP.NE.AND P4, PT, R117, RZ, PT ;  /* 0x000000ff7500720c */ /* 0x000fc80003f85270 */
[----:B------:R-:W-:-:S13]  /*4470*/  ISETP.GT.AND P4, PT, R3, 0x80, P4 ;  /* 0x000000800300780c */ /* 0x000fda0002784270 */
[----:B-1----:R-:W-:Y:S05]  /*4480*/  @!P4 BRA `(.L_x_91) ;  /* 0x000000000004c947 */ /* 0x002fea0003800000 */
[----:B------:R1:W5:Y:S02]  /*4490*/  LDG.E.LTC128B.U16 R114, desc[UR36][R60.64+0x2] ;  /* 0x000002243c727981 */ /* 0x000364000c1e1520 */
.L_x_91:
[----:B------:R-:W-:Y:S05]  /*44a0*/  BSYNC B1 ;  /* 0x0000000000017941 */ /* 0x000fea0003800000 */
.L_x_90:
[----:B-----5:R-:W-:Y:S01]  /*44b0*/  HADD2.F32 R4, -RZ, R114.H0_H0 ;  /* 0x20000072ff047230 */ /* 0x020fe20000004100 */
[----:B------:R-:W-:Y:S01]  /*44c0*/  ISETP.GT.AND P6, PT, R3, 0x88, P6 ;  /* 0x000000880300780c */ /* 0x000fe200037c4270 */
[----:B------:R-:W-:Y:S01]  /*44d0*/  @P4 IMAD.MOV.U32 R5, RZ, RZ, R15 ;  /* 0x000000ffff054224 */ /* 0x000fe200078e000f */
[----:B------:R-:W-:Y:S02]  /*44e0*/  BSSY B1, `(.L_x_92) ;  /* 0x0000009000017945 */ /* 0x000fe40003800000 */
[----:B------:R-:W-:-:S04]  /*44f0*/  FMUL R4, R4, R89 ;  /* 0x0000005904047220 */ /* 0x000fc80000400000 */
[----:B------:R-:W-:-:S05]  /*4500*/  FFMA R4, R25, R88, R4 ;  /* 0x0000005819047223 */ /* 0x000fca0000000004 */
[----:B------:R-:W-:-:S04]  /*4510*/  F2FP.F16.F32.PACK_AB R4, RZ, R4 ;  /* 0x00000004ff04723e */ /* 0x000fc800000000ff */
[----:B------:R-:W-:Y:S01]  /*4520*/  PRMT R6, R4, 0x7610, R6 ;  /* 0x0000761004067816 */ /* 0x000fe20000000006 */
[----:B------:R-:W-:-:S05]  /*4530*/  @P4 IMAD.MOV.U32 R4, RZ, RZ, R14 ;  /* 0x000000ffff044224 */ /* 0x000fca00078e000e */
[----:B------:R3:W-:Y:S01]  /*4540*/  @P4 STG.E.U16 desc[UR36][R4.64+0x2], R6 ;  /* 0x0000020604004986 */ /* 0x0007e2000c101524 */
[----:B------:R-:W-:Y:S05]  /*4550*/  @!P6 BRA `(.L_x_93) ;  /* 0x000000000004e947 */ /* 0x000fea0003800000 */
[----:B------:R4:W5:Y:S02]  /*4560*/  LDG.E.LTC128B.U16 R114, desc[UR36][R8.64] ;  /* 0x0000002408727981 */ /* 0x000964000c1e1520 */
.L_x_93:
[----:B------:R-:W-:Y:S05]  /*4570*/  BSYNC B1 ;  /* 0x0000000000017941 */ /* 0x000fea0003800000 */
.L_x_92:
[----:B---3-5:R-:W-:Y:S01]  /*4580*/  HADD2.F32 R4, -RZ, R114.H0_H0 ;  /* 0x20000072ff047230 */ /* 0x028fe20000004100 */
[----:B------:R-:W-:Y:S01]  /*4590*/  ISETP.NE.AND P4, PT, R117, RZ, PT ;  /* 0x000000ff7500720c */ /* 0x000fe20003f85270 */
[----:B------:R-:W-:Y:S03]  /*45a0*/  BSSY B1, `(.L_x_94) ;  /* 0x0000008000017945 */ /* 0x000fe60003800000 */
[----:B------:R-:W-:Y:S01]  /*45b0*/  FMUL R5, R4, R89 ;  /* 0x0000005904057220 */ /* 0x000fe20000400000 */
[----:B------:R-:W-:-:S03]  /*45c0*/  ISETP.GT.AND P4, PT, R3, 0x88, P4 ;  /* 0x000000880300780c */ /* 0x000fc60002784270 */
[----:B------:R-:W-:-:S05]  /*45d0*/  FFMA R5, R26, R88, R5 ;  /* 0x000000581a057223 */ /* 0x000fca0000000005 */
[----:B------:R-:W-:-:S05]  /*45e0*/  F2FP.F16.F32.PACK_AB R5, RZ, R5 ;  /* 0x00000005ff05723e */ /* 0x000fca00000000ff */
[----:B------:R3:W-:Y:S01]  /*45f0*/  @P6 STG.E.U16 desc[UR36][R20.64], R5 ;  /* 0x0000000514006986 */ /* 0x0007e2000c101524 */
[----:B------:R-:W-:Y:S05]  /*4600*/  @!P4 BRA `(.L_x_95) ;  /* 0x000000000004c947 */ /* 0x000fea0003800000 */
[----:B------:R0:W5:Y:S02]  /*4610*/  LDG.E.LTC128B.U16 R114, desc[UR36][R12.64+0x2] ;  /* 0x000002240c727981 */ /* 0x000164000c1e1520 */
.L_x_95:
[----:B------:R-:W-:Y:S05]  /*4620*/  BSYNC B1 ;  /* 0x0000000000017941 */ /* 0x000fea0003800000 */
.L_x_94:
[----:B-----5:R-:W-:Y:S01]  /*4630*/  HADD2.F32 R4, -RZ, R114.H0_H0 ;  /* 0x20000072ff047230 */ /* 0x020fe20000004100 */
[----:B------:R-:W-:Y:S01]  /*4640*/  ISETP.NE.AND P6, PT, R115, RZ, PT ;  /* 0x000000ff7300720c */ /* 0x000fe20003fc5270 */
[----:B------:R-:W-:Y:S03]  /*4650*/  BSSY B1, `(.L_x_96) ;  /* 0x0000008000017945 */ /* 0x000fe60003800000 */
[----:B------:R-:W-:-:S04]  /*4660*/  FMUL R4, R4, R89 ;  /* 0x0000005904047220 */ /* 0x000fc80000400000 */
[----:B------:R-:W-:-:S05]  /*4670*/  FFMA R4, R27, R88, R4 ;  /* 0x000000581b047223 */ /* 0x000fca0000000004 */
[----:B------:R-:W-:-:S05]  /*4680*/  F2FP.F16.F32.PACK_AB R4, RZ, R4 ;  /* 0x00000004ff04723e */ /* 0x000fca00000000ff */
[----:B------:R0:W-:Y:S01]  /*4690*/  @P4 STG.E.U16 desc[UR36][R64.64+0x2], R4 ;  /* 0x0000020440004986 */ /* 0x0001e2000c101524 */
[----:B------:R-:W-:-:S13]  /*46a0*/  ISETP.GT.AND P4, PT, R3, 0x80, P6 ;  /* 0x000000800300780c */ /* 0x000fda0003784270 */
[----:B0-----:R-:W-:Y:S05]  /*46b0*/  @!P4 BRA `(.L_x_97) ;  /* 0x000000000004c947 */ /* 0x001fea0003800000 */
[----:B------:R0:W5:Y:S02]  /*46c0*/  LDG.E.LTC128B.U16 R114, desc[UR36][R60.64+0x10] ;  /* 0x000010243c727981 */ /* 0x000164000c1e1520 */
.L_x_97:
[----:B------:R-:W-:Y:S05]  /*46d0*/  BSYNC B1 ;  /* 0x0000000000017941 */ /* 0x000fea0003800000 */
.L_x_96:
[----:B-----5:R-:W-:Y:S01]  /*46e0*/  HADD2.F32 R4, -RZ, R114.H0_H0 ;  /* 0x20000072ff047230 */ /* 0x020fe20000004100 */
[----:B------:R-:W-:Y:S01]  /*46f0*/  ISETP.NE.AND P6, PT, R118, RZ, PT ;  /* 0x000000ff7600720c */ /* 0x000fe20003fc5270 */
[----:B------:R-:W-:Y:S03]  /*4700*/  BSSY B1, `(.L_x_98) ;  /* 0x000000b000017945 */ /* 0x000fe60003800000 */
[----:B---3--:R-:W-:Y:S01]  /*4710*/  FMUL R5, R4, R89 ;  /* 0x0000005904057220 */ /* 0x008fe20000400000 */
[----:B------:R-:W-:-:S03]  /*4720*/  @P4 IMAD.MOV.U32 R4, RZ, RZ, R14 ;  /* 0x000000ffff044224 */ /* 0x000fc600078e000e */
[----:B------:R-:W-:-:S05]  /*4730*/  FFMA R5, R28, R88, R5 ;  /* 0x000000581c057223 */ /* 0x000fca0000000005 */
[----:B------:R-:W-:-:S04]  /*4740*/  F2FP.F16.F32.PACK_AB R5, RZ, R5 ;  /* 0x00000005ff05723e */ /* 0x000fc800000000ff */
[----:B------:R-:W-:Y:S01]  /*4750*/  PRMT R6, R5, 0x7610, R6 ;  /* 0x0000761005067816 */ /* 0x000fe20000000006 */
[----:B------:R-:W-:-:S05]  /*4760*/  @P4 IMAD.MOV.U32 R5, RZ, RZ, R15 ;  /* 0x000000ffff054224 */ /* 0x000fca00078e000f */
[----:B------:R3:W-:Y:S01]  /*4770*/  @P4 STG.E.U16 desc[UR36][R4.64+0x10], R6 ;  /* 0x0000100604004986 */ /* 0x0007e2000c101524 */
[----:B------:R-:W-:-:S13]  /*4780*/  ISETP.GT.AND P4, PT, R3, 0x80, P6 ;  /* 0x000000800300780c */ /* 0x000fda0003784270 */
[----:B---3--:R-:W-:Y:S05]  /*4790*/  @!P4 BRA `(.L_x_99) ;  /* 0x000000000004c947 */ /* 0x008fea0003800000 */
[----:B------:R3:W5:Y:S02]  /*47a0*/  LDG.E.LTC128B.U16 R114, desc[UR36][R60.64+0x12] ;  /* 0x000012243c727981 */ /* 0x000764000c1e1520 */
.L_x_99:
[----:B------:R-:W-:Y:S05]  /*47b0*/  BSYNC B1 ;  /* 0x0000000000017941 */ /* 0x000fea0003800000 */
.L_x_98:
[----:B-----5:R-:W-:Y:S01]  /*47c0*/  HADD2.F32 R4, -RZ, R114.H0_H0 ;  /* 0x20000072ff047230 */ /* 0x020fe20000004100 */
[----:B------:R-:W-:Y:S01]  /*47d0*/  BSSY B1, `(.L_x_100) ;  /* 0x000000c000017945 */ /* 0x000fe20003800000 */
[----:B------:R-:W-:-:S03]  /*47e0*/  @P4 IMAD.MOV.U32 R5, RZ, RZ, R15 ;  /* 0x000000ffff054224 */ /* 0x000fc600078e000f */
[----:B------:R-:W-:-:S04]  /*47f0*/  FMUL R4, R4, R89 ;  /* 0x0000005904047220 */ /* 0x000fc80000400000 */
[----:B------:R-:W-:-:S05]  /*4800*/  FFMA R4, R29, R88, R4 ;  /* 0x000000581d047223 */ /* 0x000fca0000000004 */
[----:B------:R-:W-:-:S04]  /*4810*/  F2FP.F16.F32.PACK_AB R4, RZ, R4 ;  /* 0x00000004ff04723e */ /* 0x000fc800000000ff */
[----:B------:R-:W-:Y:S01]  /*4820*/  PRMT R6, R4, 0x7610, R6 ;  /* 0x0000761004067816 */ /* 0x000fe20000000006 */
[----:B------:R-:W-:-:S05]  /*4830*/  @P4 IMAD.MOV.U32 R4, RZ, RZ, R14 ;  /* 0x000000ffff044224 */ /* 0x000fca00078e000e */
[----:B------:R0:W-:Y:S01]  /*4840*/  @P4 STG.E.U16 desc[UR36][R4.64+0x12], R6 ;  /* 0x0000120604004986 */ /* 0x0001e2000c101524 */
[----:B------:R-:W-:-:S04]  /*4850*/  ISETP.NE.AND P4, PT, R115, RZ, PT ;  /* 0x000000ff7300720c */ /* 0x000fc80003f85270 */
[----:B------:R-:W-:-:S13]  /*4860*/  ISETP.GT.AND P4, PT, R3, 0x88, P4 ;  /* 0x000000880300780c */ /* 0x000fda0002784270 */
[----:B0-----:R-:W-:Y:S05]  /*4870*/  @!P4 BRA `(.L_x_101) ;  /* 0x000000000004c947 */ /* 0x001fea0003800000 */
[----:B------:R0:W5:Y:S02]  /*4880*/  LDG.E.LTC128B.U16 R114, desc[UR36][R12.64+0x10] ;  /* 0x000010240c727981 */ /* 0x000164000c1e1520 */
.L_x_101:
[----:B------:R-:W-:Y:S05]  /*4890*/  BSYNC B1 ;  /* 0x0000000000017941 */ /* 0x000fea0003800000 */
.L_x_100:
        /* <DEDUP_REMOVED lines=9> */
.L_x_103:
[----:B------:R-:W-:Y:S05]  /*4930*/  BSYNC B1 ;  /* 0x0000000000017941 */ /* 0x000fea0003800000 */
.L_x_102:
[----:B-----5:R-:W-:Y:S01]  /*4940*/  HADD2.F32 R4, -RZ, R114.H0_H0 ;  /* 0x20000072ff047230 */ /* 0x020fe20000004100 */
[----:B------:R-:W-:Y:S01]  /*4950*/  ISETP.NE.AND P6, PT, R119, RZ, PT ;  /* 0x000000ff7700720c */ /* 0x000fe20003fc5270 */
        /* <DEDUP_REMOVED lines=8> */
[----:B------:R-:W-:-:S13]  /*49e0*/  ISETP.GT.AND P4, PT, R3, 0x80, P6 ;  /* 0x000000800300780c */ /* 0x000fda0003784270 */
[----:B0-----:R-:W-:Y:S05]  /*49f0*/  @!P4 BRA `(.L_x_105) ;  /* 0x000000000004c947 */ /* 0x001fea0003800000 */
[----:B------:R0:W5:Y:S02]  /*4a00*/  LDG.E.LTC128B.U16 R114, desc[UR36][R60.64+0x20] ;  /* 0x000020243c727981 */ /* 0x000164000c1e1520 */
.L_x_105:
[----:B------:R-:W-:Y:S05]  /*4a10*/  BSYNC B1 ;  /* 0x0000000000017941 */ /* 0x000fea0003800000 */
.L_x_104:
[----:B-----5:R-:W-:Y:S01]  /*4a20*/  HADD2.F32 R4, -RZ, R114.H0_H0 ;  /* 0x20000072ff047230 */ /* 0x020fe20000004100 */
[----:B------:R-:W-:Y:S01]  /*4a30*/  ISETP.NE.AND P6, PT, R101, RZ, PT ;  /* 0x000000ff6500720c */ /* 0x000fe20003fc5270 */
[----:B------:R-:W-:Y:S03]  /*4a40*/  BSSY B1, `(.L_x_106) ;  /* 0x000000b000017945 */ /* 0x000fe60003800000 */
[----:B------:R-:W-:Y:S01]  /*4a50*/  FMUL R5, R4, R89 ;  /* 0x0000005904057220 */ /* 0x000fe20000400000 */
[----:B------:R-:W-:-:S03]  /*4a60*/  @P4 IMAD.MOV.U32 R4, RZ, RZ, R14 ;  /* 0x000000ffff044224 */ /* 0x000fc600078e000e */
        /* <DEDUP_REMOVED lines=8> */
.L_x_107:
[----:B------:R-:W-:Y:S05]  /*4af0*/  BSYNC B1 ;  /* 0x0000000000017941 */ /* 0x000fea0003800000 */
.L_x_106:
        /* <DEDUP_REMOVED lines=13> */
.L_x_109:
[----:B------:R-:W-:Y:S05]  /*4bd0*/  BSYNC B1 ;  /* 0x0000000000017941 */ /* 0x000fea0003800000 */
.L_x_108:
[----:B-----5:R-:W-:Y:S01]  /*4be0*/  HADD2.F32 R4, -RZ, R114.H0_H0 ;  /* 0x20000072ff047230 */ /* 0x020fe20000004100 */
[----:B------:R-:W-:Y:S04]  /*4bf0*/  BSSY B1, `(.L_x_110) ;  /* 0x000000b000017945 */ /* 0x000fe80003800000 */
        /* <DEDUP_REMOVED lines=10> */
.L_x_111:
[----:B------:R-:W-:Y:S05]  /*4ca0*/  BSYNC B1 ;  /* 0x0000000000017941 */ /* 0x000fea0003800000 */
.L_x_110:
        /* <DEDUP_REMOVED lines=13> */
.L_x_113:
[----:B------:R-:W-:Y:S05]  /*4d80*/  BSYNC B1 ;  /* 0x0000000000017941 */ /* 0x000fea0003800000 */
.L_x_112:
        /* <DEDUP_REMOVED lines=13> */
.L_x_115:
[----:B------:R-:W-:Y:S05]  /*4e60*/  BSYNC B1 ;  /* 0x0000000000017941 */ /* 0x000fea0003800000 */
.L_x_114:
        /* <DEDUP_REMOVED lines=13> */
.L_x_117:
[----:B------:R-:W-:Y:S05]  /*4f40*/  BSYNC B1 ;  /* 0x0000000000017941 */ /* 0x000fea0003800000 */
.L_x_116:
        /* <DEDUP_REMOVED lines=12> */
.L_x_119:
[----:B------:R-:W-:Y:S05]  /*5010*/  BSYNC B1 ;  /* 0x0000000000017941 */ /* 0x000fea0003800000 */
.L_x_118:
        /* <DEDUP_REMOVED lines=13> */
.L_x_121:
[----:B------:R-:W-:Y:S05]  /*50f0*/  BSYNC B1 ;  /* 0x0000000000017941 */ /* 0x000fea0003800000 */
.L_x_120:
        /* <DEDUP_REMOVED lines=13> */
.L_x_123:
[----:B------:R-:W-:Y:S05]  /*51d0*/  BSYNC B1 ;  /* 0x0000000000017941 */ /* 0x000fea0003800000 */
.L_x_122:
        /* <DEDUP_REMOVED lines=13> */
.L_x_125:
[----:B------:R-:W-:Y:S05]  /*52b0*/  BSYNC B1 ;  /* 0x0000000000017941 */ /* 0x000fea0003800000 */
.L_x_124:
        /* <DEDUP_REMOVED lines=12> */
.L_x_127:
[----:B------:R-:W-:Y:S05]  /*5380*/  BSYNC B1 ;  /* 0x0000000000017941 */ /* 0x000fea0003800000 */
.L_x_126:
        /* <DEDUP_REMOVED lines=13> */
.L_x_129:
[----:B------:R-:W-:Y:S05]  /*5460*/  BSYNC B1 ;  /* 0x0000000000017941 */ /* 0x000fea0003800000 */
.L_x_128:
        /* <DEDUP_REMOVED lines=12> */
.L_x_131:
[----:B------:R-:W-:Y:S05]  /*5530*/  BSYNC B1 ;  /* 0x0000000000017941 */ /* 0x000fea0003800000 */
.L_x_130:
        /* <DEDUP_REMOVED lines=12> */
.L_x_133:
[----:B------:R-:W-:Y:S05]  /*5600*/  BSYNC B1 ;  /* 0x0000000000017941 */ /* 0x000fea0003800000 */
.L_x_132:
[----:B-----5:R-:W-:Y:S01]  /*5610*/  HADD2.F32 R4, -RZ, R114.H0_H0 ;  /* 0x20000072ff047230 */ /* 0x020fe20000004100 */
[----:B------:R-:W-:Y:S01]  /*5620*/  ISETP.GT.AND P5, PT, R3, 0x88, P5 ;  /* 0x000000880300780c */ /* 0x000fe20002fa4270 */
        /* <DEDUP_REMOVED lines=8> */
[----:B------:R-:W-:Y:S05]  /*56b0*/  @!P5 BRA `(.L_x_135) ;  /* 0x000000000004d947 */ /* 0x000fea0003800000 */
[----:B------:R0:W5:Y:S02]  /*56c0*/  LDG.E.LTC128B.U16 R114, desc[UR36][R12.64+0x52] ;  /* 0x000052240c727981 */ /* 0x000164000c1e1520 */
.L_x_135:
[----:B------:R-:W-:Y:S05]  /*56d0*/  BSYNC B1 ;  /* 0x0000000000017941 */ /* 0x000fea0003800000 */
.L_x_134:
[----:B0----5:R-:W-:Y:S01]  /*56e0*/  HADD2.F32 R4, -RZ, R114.H0_H0 ;  /* 0x20000072ff047230 */ /* 0x021fe20000004100 */
        /* <DEDUP_REMOVED lines=11> */
.L_x_137:
[----:B------:R-:W-:Y:S05]  /*57a0*/  BSYNC B1 ;  /* 0x0000000000017941 */ /* 0x000fea0003800000 */
.L_x_136:
[----:B0----5:R-:W-:Y:S01]  /*57b0*/  HADD2.F32 R4, -RZ, R114.H0_H0 ;  /* 0x20000072ff047230 */ /* 0x021fe20000004100 */
        /* <DEDUP_REMOVED lines=11> */
.L_x_139:
[----:B------:R-:W-:Y:S05]  /*5870*/  BSYNC B1 ;  /* 0x0000000000017941 */ /* 0x000fea0003800000 */
.L_x_138:
        /* <DEDUP_REMOVED lines=12> */
.L_x_141:
[----:B------:R-:W-:Y:S05]  /*5940*/  BSYNC B1 ;  /* 0x0000000000017941 */ /* 0x000fea0003800000 */
.L_x_140:
        /* <DEDUP_REMOVED lines=12> */
.L_x_143:
[----:B------:R-:W-:Y:S05]  /*5a10*/  BSYNC B1 ;  /* 0x0000000000017941 */ /* 0x000fea0003800000 */
.L_x_142:
        /* <DEDUP_REMOVED lines=12> */
.L_x_145:
[----:B------:R-:W-:Y:S05]  /*5ae0*/  BSYNC B1 ;  /* 0x0000000000017941 */ /* 0x000fea0003800000 */
.L_x_144:
        /* <DEDUP_REMOVED lines=12> */
.L_x_147:
[----:B------:R-:W-:Y:S05]  /*5bb0*/  BSYNC B1 ;  /* 0x0000000000017941 */ /* 0x000fea0003800000 */
.L_x_146:
        /* <DEDUP_REMOVED lines=9> */
.L_x_149:
[----:B------:R-:W-:Y:S05]  /*5c50*/  BSYNC B1 ;  /* 0x0000000000017941 */ /* 0x000fea0003800000 */
.L_x_148:
        /* <DEDUP_REMOVED lines=12> */
.L_x_151:
[----:B------:R-:W-:Y:S05]  /*5d20*/  BSYNC B1 ;  /* 0x0000000000017941 */ /* 0x000fea0003800000 */
.L_x_150:
[----:B------:R-:W-:Y:S05]  /*5d30*/  @!P0 BRA `(.L_x_152) ;  /* 0x0000001400848947 */ /* 0x000fea0003800000 */
[----:B-----5:R-:W-:-:S05]  /*5d40*/  HADD2.F32 R114, -RZ, R114.H0_H0 ;  /* 0x20000072ff727230 */ /* 0x020fca0000004100 */
[----:B------:R-:W-:-:S04]  /*5d50*/  FMUL R114, R114, R89 ;  /* 0x0000005972727220 */ /* 0x000fc80000400000 */
[----:B------:R-:W-:-:S05]  /*5d60*/  FFMA R114, R55, R88, R114 ;  /* 0x0000005837727223 */ /* 0x000fca0000000072 */
[----:B------:R-:W-:-:S05]  /*5d70*/  F2FP.F16.F32.PACK_AB R114, RZ, R114 ;  /* 0x00000072ff72723e */ /* 0x000fca00000000ff */
[----:B------:R0:W-:Y:S01]  /*5d80*/  STG.E.U16 desc[UR36][R10.64+0x72], R114 ;  /* 0x000072720a007986 */ /* 0x0001e2000c101524 */
[----:B------:R-:W-:Y:S05]  /*5d90*/  BRA `(.L_x_152) ;  /* 0x00000014006c7947 */ /* 0x000fea0003800000 */
.L_x_29:
[----:B------:R-:W-:Y:S01]  /*5da0*/  ULDC.64 UR4, c[0x0][0x5c0] ;  /* 0x0001700000047ab9 */ /* 0x000fe20000000a00 */
[-C--:B------:R-:W-:Y:S01]  /*5db0*/  FMUL R56, R56, R88.reuse ;  /* 0x0000005838387220 */ /* 0x080fe20000400000 */
[----:B------:R-:W-:Y:S01]  /*5dc0*/  LEA R10, P1, R112, UR4, 0x1 ;  /* 0x00000004700a7c11 */ /* 0x000fe2000f8208ff */
[----:B------:R-:W-:Y:S01]  /*5dd0*/  IMAD.SHL.U32 R7, R94, 0x2, RZ ;  /* 0x000000025e077824 */ /* 0x000fe200078e00ff */
[----:B------:R-:W-:Y:S01]  /*5de0*/  ISETP.GT.AND P3, PT, R4, 0x1, PT ;  /* 0x000000010400780c */ /* 0x000fe20003f64270 */
[----:B------:R-:W-:Y:S01]  /*5df0*/  FMUL R57, R57, R88 ;  /* 0x0000005839397220 */ /* 0x000fe20000400000 */
[----:B------:R-:W-:Y:S01]  /*5e00*/  F2FP.F16.F32.PACK_AB R56, RZ, R56 ;  /* 0x00000038ff38723e */ /* 0x000fe200000000ff */
[-C--:B------:R-:W-:Y:S01]  /*5e10*/  FMUL R58, R58, R88.reuse ;  /* 0x000000583a3a7220 */ /* 0x080fe20000400000 */
[----:B------:R-:W-:Y:S01]  /*5e20*/  LEA.HI.X R11, R112, UR5, R105, 0x1, P1 ;  /* 0x00000005700b7c11 */ /* 0x000fe200088f0c69 */
[-C--:B------:R-:W-:Y:S01]  /*5e30*/  FMUL R59, R59, R88.reuse ;  /* 0x000000583b3b7220 */ /* 0x080fe20000400000 */
[----:B------:R-:W-:Y:S01]  /*5e40*/  ISETP.GT.AND P1, PT, R3, RZ, P3 ;  /* 0x000000ff0300720c */ /* 0x000fe20001f24270 */
[----:B------:R-:W-:Y:S01]  /*5e50*/  IMAD.SHL.U32 R19, R95, 0x2, RZ ;  /* 0x000000025f137824 */ /* 0x000fe200078e00ff */
[----:B------:R-:W-:Y:S01]  /*5e60*/  ISETP.GT.AND P2, PT, R3, 0x8, P6 ;  /* 0x000000080300780c */ /* 0x000fe20003744270 */
[----:B------:R-:W-:Y:S01]  /*5e70*/  @P0 STG.E.U16 desc[UR36][R10.64], R56 ;  /* 0x000000380a000986 */ /* 0x000fe2000c101524 */
[----:B------:R-:W-:Y:S01]  /*5e80*/  SHF.L.U64.HI R5, R94, 0x1, R93 ;  /* 0x000000015e057819 */ /* 0x000fe2000001025d */
[----:B------:R-:W-:Y:S01]  /*5e90*/  FMUL R60, R60, R88 ;  /* 0x000000583c3c7220 */ /* 0x000fe20000400000 */
[----:B------:R-:W-:Y:S01]  /*5ea0*/  IADD3 R8, P0, R7, R10, RZ ;  /* 0x0000000a07087210 */ /* 0x000fe20007f1e0ff */
[-C--:B------:R-:W-:Y:S01]  /*5eb0*/  FMUL R61, R61, R88.reuse ;  /* 0x000000583d3d7220 */ /* 0x080fe20000400000 */
[----:B------:R-:W-:Y:S01]  /*5ec0*/  F2FP.F16.F32.PACK_AB R57, RZ, R57 ;  /* 0x00000039ff39723e */ /* 0x000fe200000000ff */
[----:B------:R-:W-:Y:S01]  /*5ed0*/  FMUL R63, R63, R88 ;  /* 0x000000583f3f7220 */ /* 0x000fe20000400000 */
[----:B------:R-:W-:Y:S01]  /*5ee0*/  F2FP.F16.F32.PACK_AB R58, RZ, R58 ;  /* 0x0000003aff3a723e */ /* 0x000fe200000000ff */
[----:B------:R-:W-:Y:S01]  /*5ef0*/  IMAD.X R9, R5, 0x1, R11, P0 ;  /* 0x0000000105097824 */ /* 0x000fe200000e060b */
[----:B------:R-:W-:Y:S01]  /*5f00*/  ISETP.GT.AND P0, PT, R3, 0x8, P3 ;  /* 0x000000080300780c */ /* 0x000fe20001f04270 */
[----:B------:R-:W-:Y:S01]  /*5f10*/  @P1 STG.E.U16 desc[UR36][R10.64+0x2], R57 ;  /* 0x000002390a001986 */ /* 0x000fe2000c101524 */
[----:B------:R-:W-:Y:S01]  /*5f20*/  F2FP.F16.F32.PACK_AB R59, RZ, R59 ;  /* 0x0000003bff3b723e */ /* 0x000fe200000000ff */
[----:B------:R-:W-:Y:S01]  /*5f30*/  FMUL R62, R62, R88 ;  /* 0x000000583e3e7220 */ /* 0x000fe20000400000 */
[----:B------:R-:W-:Y:S01]  /*5f40*/  SHF.L.U64.HI R13, R95, 0x1, R92 ;  /* 0x000000015f0d7819 */ /* 0x000fe2000001025c */
[----:B------:R-:W-:Y:S01]  /*5f50*/  @P2 STG.E.U16 desc[UR36][R8.64], R58 ;  /* 0x0000003a08002986 */ /* 0x000fe2000c101524 */
[----:B------:R-:W-:Y:S01]  /*5f60*/  IADD3 R6, P1, P2, R19, R10, R7 ;  /* 0x0000000a13067210 */ /* 0x000fe20007a3e007 */
[-C--:B------:R-:W-:Y:S01]  /*5f70*/  FMUL R64, R64, R88.reuse ;  /* 0x0000005840407220 */ /* 0x080fe20000400000 */
[C---:B------:R-:W-:Y:S01]  /*5f80*/  ISETP.GT.AND P4, PT, R4.reuse, 0x8, PT ;  /* 0x000000080400780c */ /* 0x040fe20003f84270 */
[-C--:B------:R-:W-:Y:S01]  /*5f90*/  FMUL R65, R65, R88.reuse ;  /* 0x0000005841417220 */ /* 0x080fe20000400000 */
[----:B------:R-:W-:Y:S01]  /*5fa0*/  ISETP.GT.AND P3, PT, R4, 0x9, PT ;  /* 0x000000090400780c */ /* 0x000fe20003f64270 */
[-C--:B------:R-:W-:Y:S01]  /*5fb0*/  FMUL R66, R66, R88.reuse ;  /* 0x0000005842427220 */ /* 0x080fe20000400000 */
[----:B------:R-:W-:Y:S01]  /*5fc0*/  IADD3.X R7, R13, R11, R5, P1, P2 ;  /* 0x0000000b0d077210 */ /* 0x000fe20000fe4405 */
[----:B------:R-:W-:Y:S01]  /*5fd0*/  @P0 STG.E.U16 desc[UR36][R8.64+0x2], R59 ;  /* 0x0000023b08000986 */ /* 0x000fe2000c101524 */
[----:B------:R-:W-:Y:S01]  /*5fe0*/  ISETP.GT.AND P1, PT, R3, RZ, P4 ;  /* 0x000000ff0300720c */ /* 0x000fe20002724270 */
[-C--:B------:R-:W-:Y:S01]  /*5ff0*/  FMUL R67, R67, R88.reuse ;  /* 0x0000005843437220 */ /* 0x080fe20000400000 */
[----:B------:R-:W-:Y:S01]  /*6000*/  ISETP.GT.AND P0, PT, R3, RZ, P3 ;  /* 0x000000ff0300720c */ /* 0x000fe20001f04270 */
[----:B------:R-:W-:Y:S01]  /*6010*/  FMUL R68, R68, R88 ;  /* 0x0000005844447220 */ /* 0x000fe20000400000 */
[----:B------:R-:W-:Y:S01]  /*6020*/  F2FP.F16.F32.PACK_AB R60, RZ, R60 ;  /* 0x0000003cff3c723e */ /* 0x000fe200000000ff */
[-C--:B------:R-:W-:Y:S01]  /*6030*/  FMUL R69, R69, R88.reuse ;  /* 0x0000005845457220 */ /* 0x080fe20000400000 */
[----:B------:R-:W-:Y:S01]  /*6040*/  F2FP.F16.F32.PACK_AB R61, RZ, R61 ;  /* 0x0000003dff3d723e */ /* 0x000fe200000000ff */
[-C--:B------:R-:W-:Y:S01]  /*6050*/  FMUL R70, R70, R88.reuse ;  /* 0x0000005846467220 */ /* 0x080fe20000400000 */
[----:B------:R-:W-:Y:S01]  /*6060*/  F2FP.F16.F32.PACK_AB R63, RZ, R63 ;  /* 0x0000003fff3f723e */ /* 0x000fe200000000ff */
[----:B------:R-:W-:Y:S01]  /*6070*/  FMUL R71, R71, R88 ;  /* 0x0000005847477220 */ /* 0x000fe20000400000 */
[----:B------:R-:W-:Y:S01]  /*6080*/  F2FP.F16.F32.PACK_AB R62, RZ, R62 ;  /* 0x0000003eff3e723e */ /* 0x000fe200000000ff */
[----:B------:R-:W-:Y:S01]  /*6090*/  FMUL R72, R72, R88 ;  /* 0x0000005848487220 */ /* 0x000fe20000400000 */
[----:B------:R-:W-:Y:S01]  /*60a0*/  F2FP.F16.F32.PACK_AB R64, RZ, R64 ;  /* 0x00000040ff40723e */ /* 0x000fe200000000ff */
[----:B------:R-:W-:Y:S01]  /*60b0*/  @P1 STG.E.U16 desc[UR36][R10.64+0x10], R60 ;  /* 0x0000103c0a001986 */ /* 0x000fe2000c101524 */
[----:B------:R-:W-:Y:S01]  /*60c0*/  ISETP.GT.AND P1, PT, R3, 0x8, P4 ;  /* 0x000000080300780c */ /* 0x000fe20002724270 */
[-C--:B------:R-:W-:Y:S01]  /*60d0*/  FMUL R73, R73, R88.reuse ;  /* 0x0000005849497220 */ /* 0x080fe20000400000 */
[----:B------:R-:W-:Y:S01]  /*60e0*/  ISETP.GT.AND P2, PT, R4, 0x11, PT ;  /* 0x000000110400780c */ /* 0x000fe20003f44270 */
[----:B------:R-:W-:Y:S01]  /*60f0*/  @P0 STG.E.U16 desc[UR36][R10.64+0x12], R61 ;  /* 0x0000123d0a000986 */ /* 0x000fe2000c101524 */
[----:B------:R-:W-:Y:S01]  /*6100*/  ISETP.GT.AND P0, PT, R3, 0x8, P3 ;  /* 0x000000080300780c */ /* 0x000fe20001f04270 */
[-C--:B------:R-:W-:Y:S01]  /*6110*/  FMUL R74, R74, R88.reuse ;  /* 0x000000584a4a7220 */ /* 0x080fe20000400000 */
[----:B------:R-:W-:Y:S01]  /*6120*/  ISETP.GT.AND P3, PT, R4, 0x10, PT ;  /* 0x000000100400780c */ /* 0x000fe20003f64270 */
[-C--:B------:R-:W-:Y:S01]  /*6130*/  FMUL R75, R75, R88.reuse ;  /* 0x000000584b4b7220 */ /* 0x080fe20000400000 */
[----:B------:R-:W-:Y:S01]  /*6140*/  F2FP.F16.F32.PACK_AB R65, RZ, R65 ;  /* 0x00000041ff41723e */ /* 0x000fe200000000ff */
[----:B------:R-:W-:Y:S01]  /*6150*/  FMUL R76, R76, R88 ;  /* 0x000000584c4c7220 */ /* 0x000fe20000400000 */
[----:B------:R-:W-:Y:S01]  /*6160*/  F2FP.F16.F32.PACK_AB R66, RZ, R66 ;  /* 0x00000042ff42723e */ /* 0x000fe200000000ff */
[----:B------:R-:W-:Y:S01]  /*6170*/  FMUL R77, R77, R88 ;  /* 0x000000584d4d7220 */ /* 0x000fe20000400000 */
[----:B------:R-:W-:Y:S01]  /*6180*/  F2FP.F16.F32.PACK_AB R67, RZ, R67 ;  /* 0x00000043ff43723e */ /* 0x000fe200000000ff */
[----:B------:R-:W-:Y:S01]  /*6190*/  @P1 STG.E.U16 desc[UR36][R8.64+0x10], R62 ;  /* 0x0000103e08001986 */ /* 0x000fe2000c101524 */
[----:B------:R-:W-:Y:S01]  /*61a0*/  F2FP.F16.F32.PACK_AB R68, RZ, R68 ;  /* 0x00000044ff44723e */ /* 0x000fe200000000ff */
[-C--:B------:R-:W-:Y:S01]  /*61b0*/  FMUL R78, R78, R88.reuse ;  /* 0x000000584e4e7220 */ /* 0x080fe20000400000 */
[----:B------:R-:W-:Y:S01]  /*61c0*/  ISETP.GT.AND P1, PT, R4, 0x19, PT ;  /* 0x000000190400780c */ /* 0x000fe20003f24270 */
[----:B------:R-:W-:Y:S01]  /*61d0*/  @P0 STG.E.U16 desc[UR36][R8.64+0x12], R63 ;  /* 0x0000123f08000986 */ /* 0x000fe2000c101524 */
[----:B------:R-:W-:Y:S01]  /*61e0*/  ISETP.GT.AND P0, PT, R3, RZ, P3 ;  /* 0x000000ff0300720c */ /* 0x000fe20001f04270 */
[-C--:B------:R-:W-:Y:S01]  /*61f0*/  FMUL R79, R79, R88.reuse ;  /* 0x000000584f4f7220 */ /* 0x080fe20000400000 */
[----:B------:R-:W-:Y:S01]  /*6200*/  F2FP.F16.F32.PACK_AB R69, RZ, R69 ;  /* 0x00000045ff45723e */ /* 0x000fe200000000ff */
[----:B------:R-:W-:Y:S01]  /*6210*/  FMUL R80, R80, R88 ;  /* 0x0000005850507220 */ /* 0x000fe20000400000 */
[----:B------:R-:W-:Y:S01]  /*6220*/  F2FP.F16.F32.PACK_AB R70, RZ, R70 ;  /* 0x00000046ff46723e */ /* 0x000fe200000000ff */
        /* <DEDUP_REMOVED lines=8> */
[----:B------:R-:W-:Y:S01]  /*62b0*/  @P0 STG.E.U16 desc[UR36][R10.64+0x20], R64 ;  /* 0x000020400a000986 */ /* 0x000fe2000c101524 */
[----:B------:R-:W-:Y:S01]  /*62c0*/  ISETP.GT.AND P0, PT, R3, RZ, P2 ;  /* 0x000000ff0300720c */ /* 0x000fe20001704270 */
[-C--:B------:R-:W-:Y:S01]  /*62d0*/  FMUL R85, R85, R88.reuse ;  /* 0x0000005855557220 */ /* 0x080fe20000400000 */
[----:B------:R-:W-:Y:S01]  /*62e0*/  F2FP.F16.F32.PACK_AB R75, RZ, R75 ;  /* 0x0000004bff4b723e */ /* 0x000fe200000000ff */
[-C--:B------:R-:W-:Y:S01]  /*62f0*/  FMUL R86, R86, R88.reuse ;  /* 0x0000005856567220 */ /* 0x080fe20000400000 */
[----:B------:R-:W-:Y:S01]  /*6300*/  ISETP.GT.AND P5, PT, R4, 0x28, PT ;  /* 0x000000280400780c */ /* 0x000fe20003fa4270 */
[----:B------:R-:W-:Y:S01]  /*6310*/  FMUL R87, R87, R88 ;  /* 0x0000005857577220 */ /* 0x000fe20000400000 */
[----:B------:R-:W-:Y:S01]  /*6320*/  F2FP.F16.F32.PACK_AB R76, RZ, R76 ;  /* 0x0000004cff4c723e */ /* 0x000fe200000000ff */
[-C--:B------:R-:W-:Y:S01]  /*6330*/  FMUL R24, R24, R88.reuse ;  /* 0x0000005818187220 */ /* 0x080fe20000400000 */
[----:B------:R-:W-:Y:S01]  /*6340*/  ISETP.GT.AND P4, PT, R4, 0x29, PT ;  /* 0x000000290400780c */ /* 0x000fe20003f84270 */
[-C--:B------:R-:W-:Y:S01]  /*6350*/  FMUL R25, R25, R88.reuse ;  /* 0x0000005819197220 */ /* 0x080fe20000400000 */
[----:B------:R-:W-:Y:S01]  /*6360*/  F2FP.F16.F32.PACK_AB R77, RZ, R77 ;  /* 0x0000004dff4d723e */ /* 0x000fe200000000ff */
[----:B------:R-:W-:Y:S01]  /*6370*/  FMUL R26, R26, R88 ;  /* 0x000000581a1a7220 */ /* 0x000fe20000400000 */
[----:B------:R-:W-:Y:S01]  /*6380*/  F2FP.F16.F32.PACK_AB R78, RZ, R78 ;  /* 0x0000004eff4e723e */ /* 0x000fe200000000ff */
[----:B------:R-:W-:Y:S01]  /*6390*/  @P0 STG.E.U16 desc[UR36][R10.64+0x22], R65 ;  /* 0x000022410a000986 */ /* 0x000fe2000c101524 */
[----:B------:R-:W-:Y:S01]  /*63a0*/  ISETP.GT.AND P0, PT, R3, 0x8, P3 ;  /* 0x000000080300780c */ /* 0x000fe20001f04270 */
[-C--:B------:R-:W-:Y:S01]  /*63b0*/  FMUL R27, R27, R88.reuse ;  /* 0x000000581b1b7220 */ /* 0x080fe20000400000 */
[----:B------:R-:W-:Y:S01]  /*63c0*/  F2FP.F16.F32.PACK_AB R79, RZ, R79 ;  /* 0x0000004fff4f723e */ /* 0x000fe200000000ff */
[-C--:B------:R-:W-:Y:S01]  /*63d0*/  FMUL R28, R28, R88.reuse ;  /* 0x000000581c1c7220 */ /* 0x080fe20000400000 */
[----:B------:R-:W-:Y:S01]  /*63e0*/  ISETP.GT.AND P3, PT, R4, 0x30, PT ;  /* 0x000000300400780c */ /* 0x000fe20003f64270 */
        /* <DEDUP_REMOVED lines=8> */
[----:B------:R-:W-:Y:S01]  /*6470*/  @P0 STG.E.U16 desc[UR36][R8.64+0x20], R66 ;  /* 0x0000204208000986 */ /* 0x000fe2000c101524 */
[----:B------:R-:W-:Y:S01]  /*6480*/  ISETP.GT.AND P0, PT, R3, 0x8, P2 ;  /* 0x000000080300780c */ /* 0x000fe20001704270 */
[-C--:B------:R-:W-:Y:S01]  /*6490*/  FMUL R33, R33, R88.reuse ;  /* 0x0000005821217220 */ /* 0x080fe20000400000 */
[----:B------:R-:W-:Y:S01]  /*64a0*/  ISETP.GT.AND P2, PT, R4, 0x18, PT ;  /* 0x000000180400780c */ /* 0x000fe20003f44270 */
[----:B------:R-:W-:Y:S01]  /*64b0*/  FMUL R34, R34, R88 ;  /* 0x0000005822227220 */ /* 0x000fe20000400000 */
[----:B------:R-:W-:Y:S01]  /*64c0*/  F2FP.F16.F32.PACK_AB R84, RZ, R84 ;  /* 0x00000054ff54723e */ /* 0x000fe200000000ff */
[-C--:B------:R-:W-:Y:S01]  /*64d0*/  FMUL R35, R35, R88.reuse ;  /* 0x0000005823237220 */ /* 0x080fe20000400000 */
[----:B------:R-:W-:Y:S01]  /*64e0*/  P2R R5, PR, RZ, 0x20 ;  /* 0x00000020ff057803 */ /* 0x000fe20000000000 */
[-C--:B------:R-:W-:Y:S01]  /*64f0*/  FMUL R36, R36, R88.reuse ;  /* 0x0000005824247220 */ /* 0x080fe20000400000 */
[----:B------:R-:W-:Y:S01]  /*6500*/  F2FP.F16.F32.PACK_AB R85, RZ, R85 ;  /* 0x00000055ff55723e */ /* 0x000fe200000000ff */
[----:B------:R-:W-:Y:S01]  /*6510*/  FMUL R37, R37, R88 ;  /* 0x0000005825257220 */ /* 0x000fe20000400000 */
[----:B------:R-:W-:Y:S01]  /*6520*/  F2FP.F16.F32.PACK_AB R86, RZ, R86 ;  /* 0x00000056ff56723e */ /* 0x000fe200000000ff */
[-C--:B------:R-:W-:Y:S01]  /*6530*/  FMUL R38, R38, R88.reuse ;  /* 0x0000005826267220 */ /* 0x080fe20000400000 */
[----:B------:R-:W-:Y:S01]  /*6540*/  F2FP.F16.F32.PACK_AB R87, RZ, R87 ;  /* 0x00000057ff57723e */ /* 0x000fe200000000ff */
[----:B------:R-:W-:Y:S01]  /*6550*/  @P0 STG.E.U16 desc[UR36][R8.64+0x22], R67 ;  /* 0x0000224308000986 */ /* 0x000fe2000c101524 */
[----:B------:R-:W-:Y:S01]  /*6560*/  ISETP.GT.AND P0, PT, R3, RZ, P2 ;  /* 0x000000ff0300720c */ /* 0x000fe20001704270 */
        /* <DEDUP_REMOVED lines=36> */
[----:B------:R-:W-:Y:S01]  /*67b0*/  FMUL R55, R55, R88 ;  /* 0x0000005837377220 */ /* 0x000fe20000400000 */
[----:B------:R-:W-:-:S02]  /*67c0*/  F2FP.F16.F32.PACK_AB R39, RZ, R39 ;  /* 0x00000027ff27723e */ /* 0x000fc400000000ff */
[----:B------:R-:W-:Y:S01]  /*67d0*/  F2FP.F16.F32.PACK_AB R40, RZ, R40 ;  /* 0x00000028ff28723e */ /* 0x000fe200000000ff */
[----:B------:R-:W-:Y:S01]  /*67e0*/  @P0 STG.E.U16 desc[UR36][R8.64+0x30], R70 ;  /* 0x0000304608000986 */ /* 0x000fe2000c101524 */
[----:B------:R-:W-:Y:S02]  /*67f0*/  ISETP.GT.AND P0, PT, R3, 0x8, P1 ;  /* 0x000000080300780c */ /* 0x000fe40000f04270 */
[----:B------:R-:W-:Y:S02]  /*6800*/  ISETP.GT.AND P1, PT, R4, 0x21, PT ;  /* 0x000000210400780c */ /* 0x000fe40003f24270 */
[----:B------:R-:W-:Y:S02]  /*6810*/  F2FP.F16.F32.PACK_AB R41, RZ, R41 ;  /* 0x00000029ff29723e */ /* 0x000fe400000000ff */
[----:B------:R-:W-:Y:S02]  /*6820*/  F2FP.F16.F32.PACK_AB R42, RZ, R42 ;  /* 0x0000002aff2a723e */ /* 0x000fe400000000ff */
[----:B------:R-:W-:-:S02]  /*6830*/  F2FP.F16.F32.PACK_AB R43, RZ, R43 ;  /* 0x0000002bff2b723e */ /* 0x000fc400000000ff */
[----:B------:R-:W-:Y:S02]  /*6840*/  F2FP.F16.F32.PACK_AB R44, RZ, R44 ;  /* 0x0000002cff2c723e */ /* 0x000fe400000000ff */
[----:B------:R-:W-:Y:S01]  /*6850*/  F2FP.F16.F32.PACK_AB R45, RZ, R45 ;  /* 0x0000002dff2d723e */ /* 0x000fe200000000ff */
[----:B------:R-:W-:Y:S01]  /*6860*/  @P0 STG.E.U16 desc[UR36][R8.64+0x32], R71 ;  /* 0x0000324708000986 */ /* 0x000fe2000c101524 */
[----:B------:R-:W-:Y:S02]  /*6870*/  ISETP.GT.AND P0, PT, R3, RZ, P2 ;  /* 0x000000ff0300720c */ /* 0x000fe40001704270 */
[----:B------:R-:W-:Y:S02]  /*6880*/  F2FP.F16.F32.PACK_AB R46, RZ, R46 ;  /* 0x0000002eff2e723e */ /* 0x000fe400000000ff */
[----:B------:R-:W-:Y:S02]  /*6890*/  F2FP.F16.F32.PACK_AB R47, RZ, R47 ;  /* 0x0000002fff2f723e */ /* 0x000fe400000000ff */
[----:B------:R-:W-:-:S02]  /*68a0*/  F2FP.F16.F32.PACK_AB R48, RZ, R48 ;  /* 0x00000030ff30723e */ /* 0x000fc400000000ff */
[----:B------:R-:W-:Y:S02]  /*68b0*/  F2FP.F16.F32.PACK_AB R49, RZ, R49 ;  /* 0x00000031ff31723e */ /* 0x000fe400000000ff */
[----:B------:R-:W-:Y:S02]  /*68c0*/  F2FP.F16.F32.PACK_AB R50, RZ, R50 ;  /* 0x00000032ff32723e */ /* 0x000fe400000000ff */
[----:B------:R-:W-:Y:S01]  /*68d0*/  F2FP.F16.F32.PACK_AB R51, RZ, R51 ;  /* 0x00000033ff33723e */ /* 0x000fe200000000ff */
[----:B------:R-:W-:Y:S01]  /*68e0*/  @P0 STG.E.U16 desc[UR36][R10.64+0x40], R72 ;  /* 0x000040480a000986 */ /* 0x000fe2000c101524 */
[----:B------:R-:W-:Y:S02]  /*68f0*/  ISETP.GT.AND P0, PT, R3, RZ, P1 ;  /* 0x000000ff0300720c */ /* 0x000fe40000f04270 */
[----:B------:R-:W-:Y:S02]  /*6900*/  F2FP.F16.F32.PACK_AB R52, RZ, R52 ;  /* 0x00000034ff34723e */ /* 0x000fe400000000ff */
[----:B------:R-:W-:-:S02]  /*6910*/  F2FP.F16.F32.PACK_AB R53, RZ, R53 ;  /* 0x00000035ff35723e */ /* 0x000fc400000000ff */
[----:B------:R-:W-:Y:S02]  /*6920*/  F2FP.F16.F32.PACK_AB R54, RZ, R54 ;  /* 0x00000036ff36723e */ /* 0x000fe400000000ff */
[----:B------:R-:W-:-:S05]  /*6930*/  F2FP.F16.F32.PACK_AB R55, RZ, R55 ;  /* 0x00000037ff37723e */ /* 0x000fca00000000ff */
[----:B------:R-:W-:Y:S01]  /*6940*/  @P0 STG.E.U16 desc[UR36][R10.64+0x42], R73 ;  /* 0x000042490a000986 */ /* 0x000fe2000c101524 */
[----:B------:R-:W-:Y:S02]  /*6950*/  ISETP.GT.AND P0, PT, R3, 0x8, P2 ;  /* 0x000000080300780c */ /* 0x000fe40001704270 */
[----:B------:R-:W-:-:S11]  /*6960*/  ISETP.GT.AND P2, PT, R4, 0x38, PT ;  /* 0x000000380400780c */ /* 0x000fd60003f44270 */
[----:B------:R-:W-:Y:S01]  /*6970*/  @P0 STG.E.U16 desc[UR36][R8.64+0x40], R74 ;  /* 0x0000404a08000986 */ /* 0x000fe2000c101524 */
[----:B------:R-:W-:-:S13]  /*6980*/  ISETP.GT.AND P0, PT, R3, 0x8, P1 ;  /* 0x000000080300780c */ /* 0x000fda0000f04270 */
[----:B------:R-:W-:Y:S01]  /*6990*/  @P0 STG.E.U16 desc[UR36][R8.64+0x42], R75 ;  /* 0x0000424b08000986 */ /* 0x000fe2000c101524 */
[----:B------:R-:W-:-:S13]  /*69a0*/  ISETP.GT.AND P0, PT, R3, RZ, P5 ;  /* 0x000000ff0300720c */ /* 0x000fda0002f04270 */
[----:B------:R-:W-:Y:S01]  /*69b0*/  @P0 STG.E.U16 desc[UR36][R10.64+0x50], R76 ;  /* 0x0000504c0a000986 */ /* 0x000fe2000c101524 */
[----:B------:R-:W-:-:S13]  /*69c0*/  ISETP.GT.AND P0, PT, R3, RZ, P4 ;  /* 0x000000ff0300720c */ /* 0x000fda0002704270 */
[----:B------:R-:W-:Y:S01]  /*69d0*/  @P0 STG.E.U16 desc[UR36][R10.64+0x52], R77 ;  /* 0x0000524d0a000986 */ /* 0x000fe2000c101524 */
[----:B------:R-:W-:-:S13]  /*69e0*/  ISETP.GT.AND P0, PT, R3, 0x8, P5 ;  /* 0x000000080300780c */ /* 0x000fda0002f04270 */
[----:B------:R-:W-:Y:S01]  /*69f0*/  @P0 STG.E.U16 desc[UR36][R8.64+0x50], R78 ;  /* 0x0000504e08000986 */ /* 0x000fe2000c101524 */
[----:B------:R-:W-:-:S13]  /*6a00*/  ISETP.GT.AND P0, PT, R3, 0x8, P4 ;  /* 0x000000080300780c */ /* 0x000fda0002704270 */
[----:B------:R-:W-:Y:S01]  /*6a10*/  @P0 STG.E.U16 desc[UR36][R8.64+0x52], R79 ;  /* 0x0000524f08000986 */ /* 0x000fe2000c101524 */
[----:B------:R-:W-:-:S13]  /*6a20*/  ISETP.GT.AND P0, PT, R3, RZ, P3 ;  /* 0x000000ff0300720c */ /* 0x000fda0001f04270 */
[----:B------:R-:W-:Y:S01]  /*6a30*/  @P0 STG.E.U16 desc[UR36][R10.64+0x60], R80 ;  /* 0x000060500a000986 */ /* 0x000fe2000c101524 */
[----:B------:R-:W-:-:S04]  /*6a40*/  ISETP.GT.AND P0, PT, R4, 0x31, PT ;  /* 0x000000310400780c */ /* 0x000fc80003f04270 */
[----:B------:R-:W-:-:S13]  /*6a50*/  ISETP.GT.AND P1, PT, R3, RZ, P0 ;  /* 0x000000ff0300720c */ /* 0x000fda0000724270 */
[----:B------:R-:W-:Y:S01]  /*6a60*/  @P1 STG.E.U16 desc[UR36][R10.64+0x62], R81 ;  /* 0x000062510a001986 */ /* 0x000fe2000c101524 */
[----:B------:R-:W-:-:S13]  /*6a70*/  ISETP.GT.AND P1, PT, R3, 0x8, P3 ;  /* 0x000000080300780c */ /* 0x000fda0001f24270 */
[----:B------:R-:W-:Y:S01]  /*6a80*/  @P1 STG.E.U16 desc[UR36][R8.64+0x60], R82 ;  /* 0x0000605208001986 */ /* 0x000fe2000c101524 */
[----:B------:R-:W-:-:S13]  /*6a90*/  ISETP.GT.AND P1, PT, R3, 0x8, P0 ;  /* 0x000000080300780c */ /* 0x000fda0000724270 */
[----:B------:R-:W-:Y:S01]  /*6aa0*/  @P1 STG.E.U16 desc[UR36][R8.64+0x62], R83 ;  /* 0x0000625308001986 */ /* 0x000fe2000c101524 */
[----:B------:R-:W-:-:S05]  /*6ab0*/  IADD3 R14, P1, R19, R8, RZ ;  /* 0x00000008130e7210 */ /* 0x000fca0007f3e0ff */
[----:B------:R-:W-:Y:S01]  /*6ac0*/  IMAD.X R15, R13, 0x1, R9, P1 ;  /* 0x000000010d0f7824 */ /* 0x000fe200008e0609 */
[----:B------:R-:W-:-:S13]  /*6ad0*/  ISETP.GT.AND P1, PT, R3, RZ, P2 ;  /* 0x000000ff0300720c */ /* 0x000fda0001724270 */
[----:B------:R-:W-:Y:S01]  /*6ae0*/  @P1 STG.E.U16 desc[UR36][R10.64+0x70], R84 ;  /* 0x000070540a001986 */ /* 0x000fe2000c101524 */
[----:B------:R-:W-:-:S05]  /*6af0*/  IADD3 R20, P1, R19, R8, RZ ;  /* 0x0000000813147210 */ /* 0x000fca0007f3e0ff */
[----:B------:R-:W-:Y:S01]  /*6b00*/  IMAD.X R21, R13, 0x1, R9, P1 ;  /* 0x000000010d157824 */ /* 0x000fe200008e0609 */
[----:B------:R-:W-:-:S05]  /*6b10*/  IADD3 R12, P1, R19, R10, RZ ;  /* 0x0000000a130c7210 */ /* 0x000fca0007f3e0ff */
[----:B------:R-:W-:Y:S01]  /*6b20*/  IMAD.X R13, R13, 0x1, R11, P1 ;  /* 0x000000010d0d7824 */ /* 0x000fe200008e060b */
[----:B------:R-:W-:-:S04]  /*6b30*/  ISETP.GT.AND P1, PT, R4, 0x39, PT ;  /* 0x000000390400780c */ /* 0x000fc80003f24270 */
[----:B------:R-:W-:-:S13]  /*6b40*/  ISETP.GT.AND P5, PT, R3, RZ, P1 ;  /* 0x000000ff0300720c */ /* 0x000fda0000fa4270 */
[----:B------:R-:W-:Y:S01]  /*6b50*/  @P5 STG.E.U16 desc[UR36][R10.64+0x72], R85 ;  /* 0x000072550a005986 */ /* 0x000fe2000c101524 */
[----:B------:R-:W-:-:S13]  /*6b60*/  ISETP.GT.AND P5, PT, R3, 0x8, P2 ;  /* 0x000000080300780c */ /* 0x000fda00017a4270 */
[----:B------:R-:W-:Y:S01]  /*6b70*/  @P5 STG.E.U16 desc[UR36][R8.64+0x70], R86 ;  /* 0x0000705608005986 */ /* 0x000fe2000c101524 */
[----:B------:R-:W-:-:S13]  /*6b80*/  ISETP.GT.AND P5, PT, R3, 0x8, P1 ;  /* 0x000000080300780c */ /* 0x000fda0000fa4270 */
[----:B------:R0:W-:Y:S01]  /*6b90*/  @P5 STG.E.U16 desc[UR36][R8.64+0x72], R87 ;  /* 0x0000725708005986 */ /* 0x0001e2000c101524 */
[C---:B------:R-:W-:Y:S02]  /*6ba0*/  ISETP.GT.AND P5, PT, R3.reuse, 0x80, P6 ;  /* 0x000000800300780c */ /* 0x040fe400037a4270 */
[----:B------:R-:W-:-:S11]  /*6bb0*/  ISETP.GT.AND P6, PT, R3, 0x88, P6 ;  /* 0x000000880300780c */ /* 0x000fd600037c4270 */
[----:B------:R-:W-:Y:S01]  /*6bc0*/  @P5 STG.E.U16 desc[UR36][R12.64], R24 ;  /* 0x000000180c005986 */ /* 0x000fe2000c101524 */
[----:B------:R-:W-:-:S04]  /*6bd0*/  ISETP.GT.AND P5, PT, R4, 0x1, PT ;  /* 0x000000010400780c */ /* 0x000fc80003fa4270 */
[----:B------:R-:W-:-:S13]  /*6be0*/  ISETP.GT.AND P5, PT, R3, 0x80, P5 ;  /* 0x000000800300780c */ /* 0x000fda0002fa4270 */
[----:B0-----:R-:W-:Y:S02]  /*6bf0*/  @P5 IMAD.MOV.U32 R8, RZ, RZ, R12 ;  /* 0x000000ffff085224 */ /* 0x001fe400078e000c */
[----:B------:R-:W-:-:S05]  /*6c00*/  @P5 IMAD.MOV.U32 R9, RZ, RZ, R13 ;  /* 0x000000ffff095224 */ /* 0x000fca00078e000d */
[----:B------:R0:W-:Y:S01]  /*6c10*/  @P5 STG.E.U16 desc[UR36][R8.64+0x2], R25 ;  /* 0x0000021908005986 */ /* 0x0001e2000c101524 */
[----:B------:R-:W-:-:S03]  /*6c20*/  ISETP.NE.AND P5, PT, R5, RZ, PT ;  /* 0x000000ff0500720c */ /* 0x000fc60003fa5270 */
[----:B------:R-:W-:Y:S01]  /*6c30*/  @P6 STG.E.U16 desc[UR36][R14.64], R26 ;  /* 0x0000001a0e006986 */ /* 0x000fe2000c101524 */
[----:B------:R-:W-:-:S04]  /*6c40*/  ISETP.GT.AND P6, PT, R4, 0x1, PT ;  /* 0x000000010400780c */ /* 0x000fc80003fc4270 */
[----:B------:R-:W-:-:S13]  /*6c50*/  ISETP.GT.AND P6, PT, R3, 0x88, P6 ;  /* 0x000000880300780c */ /* 0x000fda00037c4270 */
[----:B------:R-:W-:Y:S01]  /*6c60*/  @P6 STG.E.U16 desc[UR36][R20.64+0x2], R27 ;  /* 0x0000021b14006986 */ /* 0x000fe2000c101524 */
[----:B------:R-:W-:-:S04]  /*6c70*/  ISETP.GT.AND P6, PT, R4, 0x8, PT ;  /* 0x000000080400780c */ /* 0x000fc80003fc4270 */
[----:B------:R-:W-:-:S13]  /*6c80*/  ISETP.GT.AND P6, PT, R3, 0x80, P6 ;  /* 0x000000800300780c */ /* 0x000fda00037c4270 */
[----:B0-----:R-:W-:Y:S02]  /*6c90*/  @P6 IMAD.MOV.U32 R8, RZ, RZ, R12 ;  /* 0x000000ffff086224 */ /* 0x001fe400078e000c */
[----:B------:R-:W-:-:S05]  /*6ca0*/  @P6 IMAD.MOV.U32 R9, RZ, RZ, R13 ;  /* 0x000000ffff096224 */ /* 0x000fca00078e000d */
[----:B------:R0:W-:Y:S01]  /*6cb0*/  @P6 STG.E.U16 desc[UR36][R8.64+0x10], R28 ;  /* 0x0000101c08006986 */ /* 0x0001e2000c101524 */
[----:B------:R-:W-:-:S04]  /*6cc0*/  ISETP.GT.AND P6, PT, R4, 0x9, PT ;  /* 0x000000090400780c */ /* 0x000fc80003fc4270 */
[----:B------:R-:W-:-:S13]  /*6cd0*/  ISETP.GT.AND P6, PT, R3, 0x80, P6 ;  /* 0x000000800300780c */ /* 0x000fda00037c4270 */
[----:B0-----:R-:W-:Y:S02]  /*6ce0*/  @P6 IMAD.MOV.U32 R8, RZ, RZ, R12 ;  /* 0x000000ffff086224 */ /* 0x001fe400078e000c */
[----:B------:R-:W-:-:S05]  /*6cf0*/  @P6 IMAD.MOV.U32 R9, RZ, RZ, R13 ;  /* 0x000000ffff096224 */ /* 0x000fca00078e000d */
[----:B------:R0:W-:Y:S01]  /*6d00*/  @P6 STG.E.U16 desc[UR36][R8.64+0x12], R29 ;  /* 0x0000121d08006986 */ /* 0x0001e2000c101524 */
[----:B------:R-:W-:-:S04]  /*6d10*/  ISETP.GT.AND P6, PT, R4, 0x8, PT ;  /* 0x000000080400780c */ /* 0x000fc80003fc4270 */
[----:B------:R-:W-:-:S13]  /*6d20*/  ISETP.GT.AND P6, PT, R3, 0x88, P6 ;  /* 0x000000880300780c */ /* 0x000fda00037c4270 */
        /* <DEDUP_REMOVED lines=45> */
[----:B------:R-:W-:Y:S01]  /*7000*/  @P6 STG.E.U16 desc[UR36][R8.64+0x42], R41 ;  /* 0x0000422908006986 */ /* 0x000fe2000c101524 */
[----:B------:R-:W-:-:S04]  /*7010*/  ISETP.GT.AND P6, PT, R4, 0x20, PT ;  /* 0x000000200400780c */ /* 0x000fc80003fc4270 */
[----:B------:R-:W-:-:S13]  /*7020*/  ISETP.GT.AND P6, PT, R3, 0x88, P6 ;  /* 0x000000880300780c */ /* 0x000fda00037c4270 */
[----:B------:R-:W-:Y:S01]  /*7030*/  @P6 STG.E.U16 desc[UR36][R6.64+0x40], R42 ;  /* 0x0000402a06006986 */ /* 0x000fe2000c101524 */
[----:B------:R-:W-:-:S04]  /*7040*/  ISETP.GT.AND P6, PT, R4, 0x21, PT ;  /* 0x000000210400780c */ /* 0x000fc80003fc4270 */
[----:B------:R-:W-:-:S13]  /*7050*/  ISETP.GT.AND P6, PT, R3, 0x88, P6 ;  /* 0x000000880300780c */ /* 0x000fda00037c4270 */
[----:B------:R-:W-:Y:S02]  /*7060*/  @P6 IMAD.MOV.U32 R4, RZ, RZ, R6 ;  /* 0x000000ffff046224 */ /* 0x000fe400078e0006 */
[----:B------:R-:W-:-:S05]  /*7070*/  @P6 IMAD.MOV.U32 R5, RZ, RZ, R7 ;  /* 0x000000ffff056224 */ /* 0x000fca00078e0007 */
[----:B------:R0:W-:Y:S01]  /*7080*/  @P6 STG.E.U16 desc[UR36][R4.64+0x42], R43 ;  /* 0x0000422b04006986 */ /* 0x0001e2000c101524 */
[C---:B------:R-:W-:Y:S02]  /*7090*/  ISETP.GT.AND P6, PT, R3.reuse, 0x80, P5 ;  /* 0x000000800300780c */ /* 0x040fe40002fc4270 */
[----:B------:R-:W-:-:S11]  /*70a0*/  ISETP.GT.AND P5, PT, R3, 0x88, P5 ;  /* 0x000000880300780c */ /* 0x000fd60002fa4270 */
[----:B0-----:R-:W-:Y:S02]  /*70b0*/  @P6 IMAD.MOV.U32 R4, RZ, RZ, R12 ;  /* 0x000000ffff046224 */ /* 0x001fe400078e000c */
[----:B------:R-:W-:-:S05]  /*70c0*/  @P6 IMAD.MOV.U32 R5, RZ, RZ, R13 ;  /* 0x000000ffff056224 */ /* 0x000fca00078e000d */
[----:B------:R0:W-:Y:S01]  /*70d0*/  @P6 STG.E.U16 desc[UR36][R4.64+0x50], R44 ;  /* 0x0000502c04006986 */ /* 0x0001e2000c101524 */
[C---:B------:R-:W-:Y:S02]  /*70e0*/  ISETP.GT.AND P6, PT, R3.reuse, 0x80, P4 ;  /* 0x000000800300780c */ /* 0x040fe400027c4270 */
[----:B------:R-:W-:-:S11]  /*70f0*/  ISETP.GT.AND P4, PT, R3, 0x88, P4 ;  /* 0x000000880300780c */ /* 0x000fd60002784270 */
[----:B0-----:R-:W-:Y:S02]  /*7100*/  @P6 IMAD.MOV.U32 R4, RZ, RZ, R12 ;  /* 0x000000ffff046224 */ /* 0x001fe400078e000c */
[----:B------:R-:W-:-:S05]  /*7110*/  @P6 IMAD.MOV.U32 R5, RZ, RZ, R13 ;  /* 0x000000ffff056224 */ /* 0x000fca00078e000d */
[----:B------:R0:W-:Y:S02]  /*7120*/  @P6 STG.E.U16 desc[UR36][R4.64+0x52], R45 ;  /* 0x0000522d04006986 */ /* 0x0001e4000c101524 */
[----:B0-----:R-:W-:Y:S02]  /*7130*/  @P5 IMAD.MOV.U32 R4, RZ, RZ, R6 ;  /* 0x000000ffff045224 */ /* 0x001fe400078e0006 */
[----:B------:R-:W-:-:S05]  /*7140*/  @P5 IMAD.MOV.U32 R5, RZ, RZ, R7 ;  /* 0x000000ffff055224 */ /* 0x000fca00078e0007 */
[----:B------:R0:W-:Y:S01]  /*7150*/  @P5 STG.E.U16 desc[UR36][R4.64+0x50], R46 ;  /* 0x0000502e04005986 */ /* 0x0001e2000c101524 */
[C---:B------:R-:W-:Y:S02]  /*7160*/  ISETP.GT.AND P5, PT, R3.reuse, 0x80, P3 ;  /* 0x000000800300780c */ /* 0x040fe40001fa4270 */
[----:B------:R-:W-:Y:S01]  /*7170*/  ISETP.GT.AND P3, PT, R3, 0x88, P3 ;  /* 0x000000880300780c */ /* 0x000fe20001f64270 */
        /* <DEDUP_REMOVED lines=17> */
[----:B------:R0:W-:Y:S02]  /*7290*/  @P3 STG.E.U16 desc[UR36][R4.64+0x60], R50 ;  /* 0x0000603204003986 */ /* 0x0001e4000c101524 */
[----:B0-----:R-:W-:Y:S02]  /*72a0*/  @P0 IMAD.MOV.U32 R4, RZ, RZ, R6 ;  /* 0x000000ffff040224 */ /* 0x001fe400078e0006 */
[----:B------:R-:W-:-:S05]  /*72b0*/  @P0 IMAD.MOV.U32 R5, RZ, RZ, R7 ;  /* 0x000000ffff050224 */ /* 0x000fca00078e0007 */
[----:B------:R0:W-:Y:S02]  /*72c0*/  @P0 STG.E.U16 desc[UR36][R4.64+0x62], R51 ;  /* 0x0000623304000986 */ /* 0x0001e4000c101524 */
[----:B0-----:R-:W-:Y:S02]  /*72d0*/  @P5 IMAD.MOV.U32 R4, RZ, RZ, R12 ;  /* 0x000000ffff045224 */ /* 0x001fe400078e000c */
[----:B------:R-:W-:-:S05]  /*72e0*/  @P5 IMAD.MOV.U32 R5, RZ, RZ, R13 ;  /* 0x000000ffff055224 */ /* 0x000fca00078e000d */
[----:B------:R0:W-:Y:S04]  /*72f0*/  @P5 STG.E.U16 desc[UR36][R4.64+0x70], R52 ;  /* 0x0000703404005986 */ /* 0x0001e8000c101524 */
[----:B------:R1:W-:Y:S01]  /*7300*/  @P4 STG.E.U16 desc[UR36][R12.64+0x72], R53 ;  /* 0x000072350c004986 */ /* 0x0003e2000c101524 */
[----:B0-----:R-:W-:Y:S02]  /*7310*/  @P2 IMAD.MOV.U32 R4, RZ, RZ, R6 ;  /* 0x000000ffff042224 */ /* 0x001fe400078e0006 */
[----:B------:R-:W-:-:S05]  /*7320*/  @P2 IMAD.MOV.U32 R5, RZ, RZ, R7 ;  /* 0x000000ffff052224 */ /* 0x000fca00078e0007 */
[----:B------:R1:W-:Y:S04]  /*7330*/  @P2 STG.E.U16 desc[UR36][R4.64+0x70], R54 ;  /* 0x0000703604002986 */ /* 0x0003e8000c101524 */
[----:B------:R1:W-:Y:S02]  /*7340*/  @P1 STG.E.U16 desc[UR36][R6.64+0x72], R55 ;  /* 0x0000723706001986 */ /* 0x0003e4000c101524 */
.L_x_152:
[----:B------:R-:W-:Y:S05]  /*7350*/  BSYNC B0 ;  /* 0x0000000000007941 */ /* 0x000fea0003800000 */
.L_x_28:
[----:B------:R-:W-:Y:S01]  /*7360*/  IADD3 R16, P0, R16, UR38, RZ ;  /* 0x0000002610107c10 */ /* 0x000fe2000ff1e0ff */
[----:B------:R-:W-:Y:S01]  /*7370*/  ULDC.64 UR4, c[0x0][0x650] ;  /* 0x0001940000047ab9 */ /* 0x000fe20000000a00 */
[----:B------:R-:W-:Y:S01]  /*7380*/  PRMT R3, RZ, 0x7610, R3 ;  /* 0x00007610ff037816 */ /* 0x000fe20000000003 */
[----:B------:R-:W-:Y:S01]  /*7390*/  IMAD.MOV.U32 R101, RZ, RZ, -0x1 ;  /* 0xffffffffff657424 */ /* 0x000fe200078e00ff */
[----:B------:R-:W-:Y:S01]  /*73a0*/  IADD3.X R17, R17, UR41, RZ, P0, !PT ;  /* 0x0000002911117c10 */ /* 0x000fe200087fe4ff */
[----:B------:R-:W-:Y:S01]  /*73b0*/  IMAD.MOV.U32 R19, RZ, RZ, -0x1 ;  /* 0xffffffffff137424 */ /* 0x000fe200078e00ff */
[----:B------:R-:W-:-:S04]  /*73c0*/  ISETP.GE.U32.AND P0, PT, R16, UR4, PT ;  /* 0x0000000410007c0c */ /* 0x000fc8000bf06070 */
[----:B------:R-:W-:-:S13]  /*73d0*/  ISETP.GE.U32.AND.EX P0, PT, R17, UR5, PT, P0 ;  /* 0x0000000511007c0c */ /* 0x000fda000bf06100 */
[----:B------:R-:W-:Y:S05]  /*73e0*/  @P0 BRA `(.L_x_153) ;  /* 0x00000004004c0947 */ /* 0x000fea0003800000 */
[----:B0-----:R-:W0:Y:S01]  /*73f0*/  LDC.64 R10, c[0x0][0x628] ;  /* 0x00018a00ff0a7b82 */ /* 0x001e220000000a00 */
[----:B-1----:R-:W1:Y:S01]  /*7400*/  S2R R12, SR_CTAID.X ;  /* 0x00000000000c7919 */ /* 0x002e620000002500 */
[----:B----4-:R-:W-:Y:S02]  /*7410*/  IMAD.MOV.U32 R8, RZ, RZ, R16 ;  /* 0x000000ffff087224 */ /* 0x010fe400078e0010 */
[----:B------:R-:W-:Y:S01]  /*7420*/  IMAD.MOV.U32 R9, RZ, RZ, R17 ;  /* 0x000000ffff097224 */ /* 0x000fe200078e0011 */
[----:B------:R-:W4:Y:S03]  /*7430*/  S2R R20, SR_CTAID.Y ;  /* 0x0000000000147919 */ /* 0x000f260000002600 */
[----:B------:R-:W1:Y:S08]  /*7440*/  LDC R0, c[0x0][0x630] ;  /* 0x00018c00ff007b82 */ /* 0x000e700000000800 */
[----:B------:R-:W1:Y:S01]  /*7450*/  LDC.64 R14, c[0x0][0x620] ;  /* 0x00018800ff0e7b82 */ /* 0x000e620000000a00 */
[----:B0-----:R-:W-:-:S04]  /*7460*/  ISETP.NE.U32.AND P0, PT, R10, RZ, PT ;  /* 0x000000ff0a00720c */ /* 0x001fc80003f05070 */
[----:B------:R-:W-:-:S13]  /*7470*/  ISETP.NE.AND.EX P0, PT, R11, RZ, PT, P0 ;  /* 0x000000ff0b00720c */ /* 0x000fda0003f05300 */
[----:B-1--4-:R-:W-:Y:S05]  /*7480*/  @!P0 BRA `(.L_x_154) ;  /* 0x0000000000288947 */ /* 0x012fea0003800000 */
        /* <DEDUP_REMOVED lines=10> */
.L_x_154:
[-CC-:B------:R-:W-:Y:S01]  /*7530*/  SHF.R.U64 R19, R8, R0.reuse, R9.reuse ;  /* 0x0000000008137219 */ /* 0x180fe20000001209 */
[----:B------:R-:W0:Y:S01]  /*7540*/  LDC.64 R26, c[0x0][0x640] ;  /* 0x00019000ff1a7b82 */ /* 0x000e220000000a00 */
[----:B------:R-:W-:Y:S01]  /*7550*/  SHF.R.U32.HI R0, RZ, R0, R9 ;  /* 0x00000000ff007219 */ /* 0x000fe20000011609 */
[----:B------:R-:W-:Y:S01]  /*7560*/  ULDC UR4, c[0x0][0x150] ;  /* 0x0000540000047ab9 */ /* 0x000fe20000000800 */
[----:B------:R-:W-:Y:S02]  /*7570*/  IADD3 R3, P0, RZ, -R19, RZ ;  /* 0x80000013ff037210 */ /* 0x000fe40007f1e0ff */
[----:B------:R-:W-:-:S03]  /*7580*/  I2FP.F32.U32 R7, R12 ;  /* 0x0000000c00077245 */ /* 0x000fc60000201000 */
[----:B------:R-:W1:Y:S01]  /*7590*/  LDC R6, c[0x0][0x618] ;  /* 0x00018600ff067b82 */ /* 0x000e620000000800 */
[----:B------:R-:W-:Y:S02]  /*75a0*/  IMAD.X R5, RZ, RZ, ~R0, P0 ;  /* 0x000000ffff057224 */ /* 0x000fe400000e0e00 */
[----:B------:R-:W-:Y:S01]  /*75b0*/  FMUL R7, R7, UR4 ;  /* 0x0000000407077c20 */ /* 0x000fe20008400000 */
[----:B------:R-:W-:Y:S01]  /*75c0*/  ULDC UR4, c[0x0][0x154] ;  /* 0x0000550000047ab9 */ /* 0x000fe20000000800 */
[-C--:B------:R-:W-:Y:S02]  /*75d0*/  IMAD R0, R5, R14.reuse, RZ ;  /* 0x0000000e05007224 */ /* 0x080fe400078e02ff */
[C---:B------:R-:W-:Y:S01]  /*75e0*/  IMAD.WIDE.U32 R4, R3.reuse, R14, R16 ;  /* 0x0000000e03047225 */ /* 0x040fe200078e0010 */
[----:B------:R-:W4:Y:S01]  /*75f0*/  LDC R11, c[0x0][0x608] ;  /* 0x00018200ff0b7b82 */ /* 0x000f220000000800 */
[----:B------:R-:W2:Y:S02]  /*7600*/  F2I.U32.TRUNC.NTZ R7, R7 ;  /* 0x0000000700077305 */ /* 0x000ea4000020f000 */
[----:B------:R-:W-:-:S04]  /*7610*/  IMAD R3, R3, R15, R0 ;  /* 0x0000000f03037224 */ /* 0x000fc800078e0200 */
[----:B------:R-:W-:Y:S01]  /*7620*/  IMAD.IADD R3, R5, 0x1, R3 ;  /* 0x0000000105037824 */ /* 0x000fe200078e0203 */
[----:B------:R-:W3:Y:S01]  /*7630*/  LDC R8, c[0x0][0x658] ;  /* 0x00019600ff087b82 */ /* 0x000ee20000000800 */
[----:B------:R-:W-:Y:S02]  /*7640*/  I2FP.F32.U32 R5, R20 ;  /* 0x0000001400057245 */ /* 0x000fe40000201000 */
[----:B0-----:R-:W-:-:S04]  /*7650*/  ISETP.NE.U32.AND P0, PT, R26, RZ, PT ;  /* 0x000000ff1a00720c */ /* 0x001fc80003f05070 */
[----:B------:R-:W-:Y:S01]  /*7660*/  ISETP.NE.AND.EX P0, PT, R27, RZ, PT, P0 ;  /* 0x000000ff1b00720c */ /* 0x000fe20003f05300 */
[----:B------:R-:W0:Y:S01]  /*7670*/  LDC R9, c[0x0][0x144] ;  /* 0x00005100ff097b82 */ /* 0x000e220000000800 */
[-C--:B-1----:R-:W-:Y:S01]  /*7680*/  SHF.R.U32.HI R0, RZ, R6.reuse, R3 ;  /* 0x00000006ff007219 */ /* 0x082fe20000011603 */
[----:B--2---:R-:W-:Y:S01]  /*7690*/  IMAD.MOV R7, RZ, RZ, -R7 ;  /* 0x000000ffff077224 */ /* 0x004fe200078e0a07 */
[----:B------:R-:W-:Y:S01]  /*76a0*/  SHF.R.U64 R13, R4, R6, R3 ;  /* 0x00000006040d7219 */ /* 0x000fe20000001203 */
[----:B------:R-:W-:-:S04]  /*76b0*/  FMUL R6, R5, UR4 ;  /* 0x0000000405067c20 */ /* 0x000fc80008400000 */
[----:B------:R-:W1:Y:S01]  /*76c0*/  LDC R21, c[0x0][0x148] ;  /* 0x00005200ff157b82 */ /* 0x000e620000000800 */
[-CC-:B----4-:R-:W-:Y:S02]  /*76d0*/  SHF.R.U64 R10, R13, R11.reuse, R0.reuse ;  /* 0x0000000b0d0a7219 */ /* 0x190fe40000001200 */
[----:B------:R-:W-:Y:S02]  /*76e0*/  SHF.R.U32.HI R3, RZ, R11, R0 ;  /* 0x0000000bff037219 */ /* 0x000fe40000011600 */
[----:B------:R2:W4:Y:S03]  /*76f0*/  F2I.U32.TRUNC.NTZ R0, R6 ;  /* 0x0000000600007305 */ /* 0x000526000020f000 */
[----:B------:R-:W1:Y:S01]  /*7700*/  LDC R14, c[0x0][0x648] ;  /* 0x00019200ff0e7b82 */ /* 0x000e620000000800 */
[-CC-:B---3--:R-:W-:Y:S02]  /*7710*/  SHF.R.U64 R15, R10, R8.reuse, R3.reuse ;  /* 0x000000080a0f7219 */ /* 0x188fe40000001203 */
[----:B------:R-:W-:-:S03]  /*7720*/  SHF.R.U32.HI R5, RZ, R8, R3 ;  /* 0x00000008ff057219 */ /* 0x000fc60000011603 */
[----:B------:R-:W-:Y:S02]  /*7730*/  IMAD.MOV.U32 R4, RZ, RZ, R15 ;  /* 0x000000ffff047224 */ /* 0x000fe400078e000f */
[----:B------:R-:W3:Y:S01]  /*7740*/  LDC R24, c[0x0][0x638] ;  /* 0x00018e00ff187b82 */ /* 0x000ee20000000800 */
[----:B0-----:R-:W-:-:S07]  /*7750*/  IMAD R25, R9, R7, R12 ;  /* 0x0000000709197224 */ /* 0x001fce00078e020c */
[----:B------:R-:W0:Y:S08]  /*7760*/  LDC R28, c[0x0][0x610] ;  /* 0x00018400ff1c7b82 */ /* 0x000e300000000800 */
[----:B------:R-:W0:Y:S01]  /*7770*/  LDC R29, c[0x0][0x600] ;  /* 0x00018000ff1d7b82 */ /* 0x000e220000000800 */
[----:B--2-4-:R-:W-:Y:S05]  /*7780*/  @!P0 BRA `(.L_x_155) ;  /* 0x0000000000288947 */ /* 0x014fea0003800000 */
[----:B------:R-:W2:Y:S02]  /*7790*/  LDC R4, c[0x0][0x64c] ;  /* 0x00019300ff047b82 */ /* 0x000ea40000000800 */
[----:B--2---:R-:W-:-:S05]  /*77a0*/  IADD3 R3, P0, R15, R4, RZ ;  /* 0x000000040f037210 */ /* 0x004fca0007f1e0ff */
        /* <DEDUP_REMOVED lines=8> */
.L_x_155:
[----:B------:R-:W-:Y:S02]  /*7830*/  ISETP.NE.AND P0, PT, R2, 0x1, PT ;  /* 0x000000010200780c */ /* 0x000fe40003f05270 */
[----:B-1----:R-:W-:Y:S01]  /*7840*/  SHF.R.U64 R3, R4, R14, R5 ;  /* 0x0000000e04037219 */ /* 0x002fe20000001205 */
[----:B------:R-:W-:Y:S01]  /*7850*/  IMAD.MOV R5, RZ, RZ, -R0 ;  /* 0x000000ffff057224 */ /* 0x000fe200078e0a00 */
[----:B------:R-:W-:Y:S02]  /*7860*/  LOP3.LUT R0, R10, R99, RZ, 0xc0, !PT ;  /* 0x000000630a007212 */ /* 0x000fe400078ec0ff */
[----:B------:R-:W-:Y:S01]  /*7870*/  LOP3.LUT R6, R13, R98, RZ, 0xc0, !PT ;  /* 0x000000620d067212 */ /* 0x000fe200078ec0ff */
[----:B------:R-:W-:Y:S02]  /*7880*/  IMAD.MOV R4, RZ, RZ, -R3 ;  /* 0x000000ffff047224 */ /* 0x000fe400078e0a03 */
[----:B------:R-:W-:Y:S02]  /*7890*/  IMAD R0, R91, R3, R0 ;  /* 0x000000035b007224 */ /* 0x000fe400078e0200 */
[----:B---3--:R-:W-:-:S02]  /*78a0*/  IMAD R3, R4, R24, R15 ;  /* 0x0000001804037224 */ /* 0x008fc400078e020f */
[----:B------:R-:W-:Y:S02]  /*78b0*/  @P0 IMAD R25, R21, R5, R20 ;  /* 0x0000000515190224 */ /* 0x000fe400078e0214 */
[----:B0-----:R-:W-:Y:S02]  /*78c0*/  IMAD R5, R3, R29, R6 ;  /* 0x0000001d03057224 */ /* 0x001fe400078e0206 */
[----:B------:R-:W-:Y:S02]  /*78d0*/  IMAD R0, R0, R28, R25 ;  /* 0x0000001c00007224 */ /* 0x000fe400078e0219 */
[----:B------:R-:W-:-:S03]  /*78e0*/  IMAD.MOV.U32 R4, RZ, RZ, 0x1 ;  /* 0x00000001ff047424 */ /* 0x000fc600078e00ff */
[----:B------:R-:W-:Y:S02]  /*78f0*/  SEL R101, R5, R0, !P0 ;  /* 0x0000000005657207 */ /* 0x000fe40004000000 */
[----:B------:R-:W-:Y:S02]  /*7900*/  PRMT R3, R4, 0x7610, R3 ;  /* 0x0000761004037816 */ /* 0x000fe40000000003 */
[----:B------:R-:W-:-:S07]  /*7910*/  SEL R0, R0, R5, !P0 ;  /* 0x0000000500007207 */ /* 0x000fce0004000000 */
.L_x_153:
[----:B------:R-:W-:Y:S01]  /*7920*/  UIADD3 UR42, UR43, UR42, URZ ;  /* 0x0000002a2b2a7290 */ /* 0x000fe2000fffe03f */
[----:B------:R-:W-:Y:S01]  /*7930*/  LOP3.LUT P0, RZ, R3, 0xff, RZ, 0xc0, !PT ;  /* 0x000000ff03ff7812 */ /* 0x000fe2000780c0ff */
[----:B------:R-:W-:Y:S02]  /*7940*/  IMAD.MOV.U32 R109, RZ, RZ, R0 ;  /* 0x000000ffff6d7224 */ /* 0x000fe400078e0000 */
[----:B------:R-:W-:Y:S02]  /*7950*/  USHF.R.U32.HI UR4, URZ, 0x1, UR42 ;  /* 0x000000013f047899 */ /* 0x000fe4000801162a */
[----:B------:R-:W-:Y:S02]  /*7960*/  UISETP.GT.U32.AND UP1, UPT, UR42, 0x1, UPT ;  /* 0x000000012a00788c */ /* 0x000fe4000bf24070 */
[----:B------:R-:W-:Y:S02]  /*7970*/  ULOP3.LUT UR4, UR4, 0x1, URZ, 0xc0, !UPT ;  /* 0x0000000104047892 */ /* 0x000fe4000f8ec03f */
[----:B------:R-:W-:-:S02]  /*7980*/  UISETP.LT.U32.AND UP1, UPT, UR43, 0x2, UP1 ;  /* 0x000000022b00788c */ /* 0x000fc40008f21070 */
[----:B------:R-:W-:Y:S02]  /*7990*/  UISETP.NE.U32.AND UP0, UPT, UR4, 0x1, UPT ;  /* 0x000000010400788c */ /* 0x000fe4000bf05070 */
[----:B------:R-:W-:Y:S02]  /*79a0*/  USEL UR5, URZ, 0x1, !UP1 ;  /* 0x000000013f057887 */ /* 0x000fe4000c800000 */
[----:B------:R-:W-:Y:S02]  /*79b0*/  UISETP.GT.U32.AND UP0, UPT, UR43, 0x1, !UP0 ;  /* 0x000000012b00788c */ /* 0x000fe4000c704070 */
[----:B------:R-:W-:Y:S02]  /*79c0*/  ULOP3.LUT UR42, UR42, 0x1, URZ, 0xc0, !UPT ;  /* 0x000000012a2a7892 */ /* 0x000fe4000f8ec03f */
[----:B------:R-:W-:-:S04]  /*79d0*/  USEL UR4, URZ, 0x1, !UP0 ;  /* 0x000000013f047887 */ /* 0x000fc8000c000000 */
[----:B------:R-:W-:Y:S01]  /*79e0*/  ULOP3.LUT UR40, UR4, UR40, UR5, 0x96, !UPT ;  /* 0x0000002804287292 */ /* 0x000fe2000f8e9605 */
[----:B------:R-:W-:Y:S11]  /*79f0*/  @P0 BRA `(.L_x_156) ;  /* 0xffffff9400f00947 */ /* 0x000ff6000383ffff */
[----:B------:R-:W-:Y:S05]  /*7a00*/  EXIT ;  /* 0x000000000000794d */ /* 0x000fea0003800000 */
.L_x_3:
        /* <DEDUP_REMOVED lines=26> */
.L_x_158:
[--C-:B------:R-:W-:Y:S01]  /*7bb0*/  SHF.R.U64 R14, R12, R20, R13.reuse ;  /* 0x000000140c0e7219 */ /* 0x100fe2000000120d */
[----:B------:R-:W0:Y:S01]  /*7bc0*/  LDC R24, c[0x0][0x618] ;  /* 0x00018600ff187b82 */ /* 0x000e220000000800 */
[----:B------:R-:W-:Y:S01]  /*7bd0*/  I2FP.F32.U32 R8, R6 ;  /* 0x0000000600087245 */ /* 0x000fe20000201000 */
[----:B------:R-:W-:Y:S01]  /*7be0*/  ULDC UR4, c[0x0][0x150] ;  /* 0x0000540000047ab9 */ /* 0x000fe20000000800 */
[----:B------:R-:W-:Y:S02]  /*7bf0*/  SHF.R.U32.HI R7, RZ, R20, R13 ;  /* 0x00000014ff077219 */ /* 0x000fe4000001160d */
[----:B------:R-:W-:Y:S01]  /*7c00*/  IADD3 R11, P0, RZ, -R14, RZ ;  /* 0x8000000eff0b7210 */ /* 0x000fe20007f1e0ff */
[----:B------:R-:W-:Y:S01]  /*7c10*/  FMUL R13, R8, UR4 ;  /* 0x00000004080d7c20 */ /* 0x000fe20008400000 */
[----:B------:R-:W-:Y:S01]  /*7c20*/  ULDC UR4, c[0x0][0x154] ;  /* 0x0000550000047ab9 */ /* 0x000fe20000000800 */
[----:B------:R-:W1:Y:S02]  /*7c30*/  LDC.64 R26, c[0x0][0x640] ;  /* 0x00019000ff1a7b82 */ /* 0x000e640000000a00 */
[----:B------:R-:W-:-:S02]  /*7c40*/  IMAD.X R7, RZ, RZ, ~R7, P0 ;  /* 0x000000ffff077224 */ /* 0x000fc400000e0e07 */
[----:B------:R-:W2:Y:S01]  /*7c50*/  F2I.U32.TRUNC.NTZ R13, R13 ;  /* 0x0000000d000d7305 */ /* 0x000ea2000020f000 */
[----:B------:R-:W-:-:S03]  /*7c60*/  IMAD.WIDE.U32 R8, R11, R22, R16 ;  /* 0x000000160b087225 */ /* 0x000fc600078e0010 */
[----:B------:R-:W3:Y:S01]  /*7c70*/  LDC R15, c[0x0][0x144] ;  /* 0x00005100ff0f7b82 */ /* 0x000ee20000000800 */
[----:B------:R-:W-:-:S04]  /*7c80*/  IMAD R10, R7, R22, RZ ;  /* 0x00000016070a7224 */ /* 0x000fc800078e02ff */
[----:B------:R-:W-:Y:S02]  /*7c90*/  IMAD R7, R11, R23, R10 ;  /* 0x000000170b077224 */ /* 0x000fe400078e020a */
[----:B------:R-:W-:Y:S01]  /*7ca0*/  IMAD.MOV.U32 R10, RZ, RZ, -0x1 ;  /* 0xffffffffff0a7424 */ /* 0x000fe200078e00ff */
[----:B------:R-:W4:Y:S01]  /*7cb0*/  LDC R20, c[0x0][0x608] ;  /* 0x00018200ff147b82 */ /* 0x000f220000000800 */
[----:B------:R-:W-:Y:S01]  /*7cc0*/  IMAD.IADD R7, R9, 0x1, R7 ;  /* 0x0000000109077824 */ /* 0x000fe200078e0207 */
[----:B------:R-:W-:-:S04]  /*7cd0*/  I2FP.F32.U32 R9, R3 ;  /* 0x0000000300097245 */ /* 0x000fc80000201000 */
[-C--:B0-----:R-:W-:Y:S01]  /*7ce0*/  SHF.R.U64 R12, R8, R24.reuse, R7 ;  /* 0x00000018080c7219 */ /* 0x081fe20000001207 */
[----:B--2---:R-:W-:Y:S01]  /*7cf0*/  IMAD.MOV R8, RZ, RZ, -R13 ;  /* 0x000000ffff087224 */ /* 0x004fe200078e0a0d */
[----:B------:R-:W0:Y:S01]  /*7d00*/  LDC R11, c[0x0][0x658] ;  /* 0x00019600ff0b7b82 */ /* 0x000e220000000800 */
[----:B-1----:R-:W-:Y:S01]  /*7d10*/  ISETP.NE.U32.AND P0, PT, R26, RZ, PT ;  /* 0x000000ff1a00720c */ /* 0x002fe20003f05070 */
[----:B------:R-:W-:Y:S01]  /*7d20*/  FMUL R9, R9, UR4 ;  /* 0x0000000409097c20 */ /* 0x000fe20008400000 */
[----:B------:R-:W-:Y:S02]  /*7d30*/  SHF.R.U32.HI R7, RZ, R24, R7 ;  /* 0x00000018ff077219 */ /* 0x000fe40000011607 */
[----:B------:R-:W-:-:S03]  /*7d40*/  ISETP.NE.AND.EX P0, PT, R27, RZ, PT, P0 ;  /* 0x000000ff1b00720c */ /* 0x000fc60003f05300 */
[----:B------:R-:W1:Y:S01]  /*7d50*/  LDC R22, c[0x0][0x148] ;  /* 0x00005200ff167b82 */ /* 0x000e620000000800 */
[----:B---3--:R-:W-:Y:S02]  /*7d60*/  IMAD R23, R15, R8, R6 ;  /* 0x000000080f177224 */ /* 0x008fe400078e0206 */
[----:B------:R-:W-:-:S05]  /*7d70*/  IMAD.MOV.U32 R8, RZ, RZ, 0x1 ;  /* 0x00000001ff087424 */ /* 0x000fca00078e00ff */
[----:B------:R-:W2:Y:S01]  /*7d80*/  LDC R21, c[0x0][0x600] ;  /* 0x00018000ff157b82 */ /* 0x000ea20000000800 */
[-CC-:B----4-:R-:W-:Y:S02]  /*7d90*/  SHF.R.U64 R15, R12, R20.reuse, R7.reuse ;  /* 0x000000140c0f7219 */ /* 0x190fe40000001207 */
[----:B------:R-:W-:Y:S02]  /*7da0*/  SHF.R.U32.HI R6, RZ, R20, R7 ;  /* 0x00000014ff067219 */ /* 0x000fe40000011607 */
[----:B------:R3:W4:Y:S03]  /*7db0*/  F2I.U32.TRUNC.NTZ R20, R9 ;  /* 0x0000000900147305 */ /* 0x000726000020f000 */
[----:B------:R-:W1:Y:S01]  /*7dc0*/  LDC R25, c[0x0][0x648] ;  /* 0x00019200ff197b82 */ /* 0x000e620000000800 */
[-C--:B0-----:R-:W-:Y:S02]  /*7dd0*/  SHF.R.U64 R19, R15, R11.reuse, R6 ;  /* 0x0000000b0f137219 */ /* 0x081fe40000001206 */
[----:B------:R-:W-:-:S02]  /*7de0*/  SHF.L.U32 R10, R10, R11, RZ ;  /* 0x0000000b0a0a7219 */ /* 0x000fc400000006ff */
[-C--:B------:R-:W-:Y:S01]  /*7df0*/  SHF.R.U32.HI R7, RZ, R11.reuse, R6 ;  /* 0x0000000bff077219 */ /* 0x080fe20000011606 */
[----:B------:R-:W-:Y:S01]  /*7e00*/  IMAD.MOV.U32 R6, RZ, RZ, R19 ;  /* 0x000000ffff067224 */ /* 0x000fe200078e0013 */
[----:B------:R-:W-:Y:S01]  /*7e10*/  SHF.L.U32 R24, R8, R11, RZ ;  /* 0x0000000b08187219 */ /* 0x000fe200000006ff */
[----:B------:R-:W0:Y:S01]  /*7e20*/  LDC R28, c[0x0][0x638] ;  /* 0x00018e00ff1c7b82 */ /* 0x000e220000000800 */
[----:B------:R-:W-:-:S07]  /*7e30*/  LOP3.LUT R30, RZ, R10, RZ, 0x33, !PT ;  /* 0x0000000aff1e7212 */ /* 0x000fce00078e33ff */
[----:B------:R-:W0:Y:S01]  /*7e40*/  LDC R29, c[0x0][0x610] ;  /* 0x00018400ff1d7b82 */ /* 0x000e220000000800 */
[----:B---34-:R-:W-:Y:S05]  /*7e50*/  @!P0 BRA `(.L_x_159) ;  /* 0x0000000000288947 */ /* 0x018fea0003800000 */
[----:B------:R-:W3:Y:S02]  /*7e60*/  LDC R6, c[0x0][0x64c] ;  /* 0x00019300ff067b82 */ /* 0x000ee40000000800 */
[----:B---3--:R-:W-:-:S05]  /*7e70*/  IADD3 R11, P0, R19, R6, RZ ;  /* 0x00000006130b7210 */ /* 0x008fca0007f1e0ff */
        /* <DEDUP_REMOVED lines=8> */
.L_x_159:
[----:B------:R-:W-:Y:S01]  /*7f00*/  ISETP.NE.AND P0, PT, R2, 0x1, PT ;  /* 0x000000010200780c */ /* 0x000fe20003f05270 */
[----:B--2---:R-:W-:Y:S01]  /*7f10*/  VIADD R9, R21, 0xffffffff ;  /* 0xffffffff15097836 */ /* 0x004fe20000000000 */
[----:B-1----:R-:W-:Y:S01]  /*7f20*/  SHF.R.U64 R7, R6, R25, R7 ;  /* 0x0000001906077219 */ /* 0x002fe20000001207 */
[----:B------:R-:W-:Y:S01]  /*7f30*/  IMAD.MOV R20, RZ, RZ, -R20 ;  /* 0x000000ffff147224 */ /* 0x000fe200078e0a14 */
[----:B------:R-:W-:Y:S02]  /*7f40*/  LOP3.LUT R6, R15, R30, RZ, 0xc0, !PT ;  /* 0x0000001e0f067212 */ /* 0x000fe400078ec0ff */
[----:B------:R-:W-:Y:S01]  /*7f50*/  LOP3.LUT R12, R12, R9, RZ, 0xc0, !PT ;  /* 0x000000090c0c7212 */ /* 0x000fe200078ec0ff */
[----:B------:R-:W-:Y:S02]  /*7f60*/  IMAD.MOV R8, RZ, RZ, -R7 ;  /* 0x000000ffff087224 */ /* 0x000fe400078e0a07 */
[----:B------:R-:W-:Y:S02]  /*7f70*/  IMAD R6, R24, R7, R6 ;  /* 0x0000000718067224 */ /* 0x000fe400078e0206 */
[----:B------:R-:W-:-:S02]  /*7f80*/  IMAD.MOV.U32 R9, RZ, RZ, 0x1 ;  /* 0x00000001ff097424 */ /* 0x000fc400078e00ff */
[----:B------:R-:W-:Y:S02]  /*7f90*/  @P0 IMAD R23, R22, R20, R3 ;  /* 0x0000001416170224 */ /* 0x000fe400078e0203 */
[----:B0-----:R-:W-:Y:S02]  /*7fa0*/  IMAD R3, R8, R28, R19 ;  /* 0x0000001c08037224 */ /* 0x001fe400078e0213 */
[----:B------:R-:W-:Y:S02]  /*7fb0*/  IMAD R13, R6, R29, R23 ;  /* 0x0000001d060d7224 */ /* 0x000fe400078e0217 */
[----:B------:R-:W-:Y:S02]  /*7fc0*/  IMAD R6, R3, R21, R12 ;  /* 0x0000001503067224 */ /* 0x000fe400078e020c */
[----:B------:R-:W-:-:S03]  /*7fd0*/  IMAD.MOV.U32 R8, RZ, RZ, R14 ;  /* 0x000000ffff087224 */ /* 0x000fc600078e000e */
[----:B------:R-:W-:Y:S02]  /*7fe0*/  SEL R20, R6, R13, !P0 ;  /* 0x0000000d06147207 */ /* 0x000fe40004000000 */
[----:B------:R-:W-:-:S07]  /*7ff0*/  SEL R13, R13, R6, !P0 ;  /* 0x000000060d0d7207 */ /* 0x000fce0004000000 */
.L_x_157:
[----:B------:R-:W-:-:S08]  /*8000*/  NOP ;  /* 0x0000000000007918 */ /* 0x000fd00000000000 */
[----:B------:R-:W0:-:S00]  /*8010*/  USETMAXREG.DEALLOC.CTAPOOL 0x28 ;  /* 0x00000028000079c8 */ /* 0x000e0000080e0500 */
[----:B0-----:R-:W-:-:S13]  /*8020*/  ISETP.NE.AND P0, PT, R0, RZ, PT ;  /* 0x000000ff0000720c */ /* 0x001fda0003f05270 */
[----:B------:R-:W-:Y:S05]  /*8030*/  @P0 EXIT ;  /* 0x000000000000094d */ /* 0x000fea0003800000 */
[----:B------:R-:W-:Y:S01]  /*8040*/  LOP3.LUT P0, RZ, R9, 0xff, RZ, 0xc0, !PT ;  /* 0x000000ff09ff7812 */ /* 0x000fe2000780c0ff */
[----:B------:R-:W-:Y:S02]  /*8050*/  IMAD.MOV.U32 R0, RZ, RZ, 0x1 ;  /* 0x00000001ff007424 */ /* 0x000fe400078e00ff */
[----:B------:R-:W-:-:S10]  /*8060*/  IMAD.MOV.U32 R3, RZ, RZ, RZ ;  /* 0x000000ffff037224 */ /* 0x000fd400078e00ff */
[----:B------:R-:W-:Y:S05]  /*8070*/  @!P0 BRA `(.L_x_160) ;  /* 0x0000000c004c8947 */ /* 0x000fea0003800000 */
[----:B------:R-:W0:Y:S01]  /*8080*/  LDC R0, c[0x0][0x28c] ;  /* 0x0000a300ff007b82 */ /* 0x000e220000000800 */
[----:B------:R-:W-:Y:S01]  /*8090*/  LOP3.LUT P0, RZ, R4, 0x1f, RZ, 0xc0, !PT ;  /* 0x0000001f04ff7812 */ /* 0x000fe2000780c0ff */
[----:B------:R-:W-:Y:S01]  /*80a0*/  ULDC UR5, c[0x0][0x658] ;  /* 0x0001960000057ab9 */ /* 0x000fe20000000800 */
[----:B------:R-:W-:Y:S01]  /*80b0*/  UMOV UR6, 0xffffffff ;  /* 0xffffffff00067882 */ /* 0x000fe20000000000 */
[----:B------:R-:W-:Y:S01]  /*80c0*/  BSSY B0, `(.L_x_160) ;  /* 0x00000ce000007945 */ /* 0x000fe20003800000 */
[----:B------:R-:W-:Y:S01]  /*80d0*/  USHF.L.U32 UR6, UR6, UR5, URZ ;  /* 0x0000000506067299 */ /* 0x000fe2000800063f */
[C---:B------:R-:W-:Y:S01]  /*80e0*/  ISETP.NE.AND P2, PT, R5.reuse, RZ, PT ;  /* 0x000000ff0500720c */ /* 0x040fe20003f45270 */
[----:B------:R-:W-:Y:S01]  /*80f0*/  IMAD.MOV.U32 R11, RZ, RZ, 0x1 ;  /* 0x00000001ff0b7424 */ /* 0x000fe200078e00ff */
[----:B------:R-:W-:Y:S01]  /*8100*/  ISETP.NE.OR P0, PT, R5, RZ, !P0 ;  /* 0x000000ff0500720c */ /* 0x000fe20004705670 */
[----:B------:R-:W-:Y:S01]  /*8110*/  ULDC UR4, c[0x0][0x600] ;  /* 0x0001800000047ab9 */ /* 0x000fe20000000800 */
[----:B------:R-:W-:Y:S01]  /*8120*/  LOP3.LUT R19, R18, 0x2, RZ, 0xfc, !PT ;  /* 0x0000000212137812 */ /* 0x000fe200078efcff */
[----:B------:R-:W-:Y:S01]  /*8130*/  UMOV UR7, 0x1 ;  /* 0x0000000100077882 */ /* 0x000fe20000000000 */
[----:B------:R-:W-:-:S02]  /*8140*/  UIADD3 UR4, UR4, -0x1, URZ ;  /* 0xffffffff04047890 */ /* 0x000fc4000fffe03f */
[----:B------:R-:W-:Y:S02]  /*8150*/  USHF.L.U32 UR5, UR7, UR5, URZ ;  /* 0x0000000507057299 */ /* 0x000fe4000800063f */
[----:B------:R-:W-:Y:S01]  /*8160*/  ULOP3.LUT UR13, URZ, UR6, URZ, 0x33, !UPT ;  /* 0x000000063f0d7292 */ /* 0x000fe2000f8e333f */
[----:B------:R-:W-:Y:S01]  /*8170*/  ULDC.64 UR22, c[0x0][0x198] ;  /* 0x0000660000167ab9 */ /* 0x000fe20000000a00 */
[----:B0-----:R-:W-:-:S05]  /*8180*/  VIADD R0, R0, 0x7f ;  /* 0x0000007f00007836 */ /* 0x001fca0000000000 */
[----:B------:R-:W-:-:S04]  /*8190*/  SHF.R.S32.HI R3, RZ, 0x1f, R0 ;  /* 0x0000001fff037819 */ /* 0x000fc80000011400 */
[----:B------:R-:W-:Y:S01]  /*81a0*/  LEA.HI R3, R3, R0, RZ, 0x7 ;  /* 0x0000000003037211 */ /* 0x000fe200078f38ff */
[----:B------:R-:W-:-:S03]  /*81b0*/  IMAD.MOV.U32 R0, RZ, RZ, 0x1 ;  /* 0x00000001ff007424 */ /* 0x000fc600078e00ff */
[----:B------:R-:W-:Y:S01]  /*81c0*/  SHF.R.S32.HI R12, RZ, 0x7, R3 ;  /* 0x00000007ff0c7819 */ /* 0x000fe20000011403 */
[----:B------:R-:W-:-:S04]  /*81d0*/  IMAD.MOV.U32 R3, RZ, RZ, RZ ;  /* 0x000000ffff037224 */ /* 0x000fc800078e00ff */
[----:B------:R-:W-:-:S07]  /*81e0*/  VIADD R10, R12, 0x1 ;  /* 0x000000010c0a7836 */ /* 0x000fce0000000000 */
.L_x_172:
[----:B------:R-:W-:-:S03]  /*81f0*/  UMOV UR6, 0xffffffff ;  /* 0xffffffff00067882 */ /* 0x000fc60000000000 */
[----:B------:R-:W-:Y:S05]  /*8200*/  BRA.DIV UR6, `(.L_x_161) ;  /* 0x0000000e068c7947 */ /* 0x000fea000b800000 */
[----:B------:R-:W-:-:S13]  /*8210*/  ELECT P6, URZ, PT ;  /* 0x00000000003f782f */ /* 0x000fda00038c0000 */
.L_x_181:
[----:B------:R-:W0:Y:S01]  /*8220*/  LDC R4, c[0x0][0x28c] ;  /* 0x0000a300ff047b82 */ /* 0x000e220000000800 */
[----:B------:R-:W-:Y:S01]  /*8230*/  BSSY B1, `(.L_x_162) ;  /* 0x0000043000017945 */ /* 0x000fe20003800000 */
[----:B0-----:R-:W-:-:S13]  /*8240*/  ISETP.LT.OR P6, PT, R4, 0x1, !P6 ;  /* 0x000000010400780c */ /* 0x001fda00077c1670 */
[----:B------:R-:W-:Y:S05]  /*8250*/  @P6 BRA `(.L_x_163) ;  /* 0x0000000400006947 */ /* 0x000fea0003800000 */
[----:B------:R-:W-:Y:S02]  /*8260*/  IMAD.SHL.U32 R13, R13, 0x100, RZ ;  /* 0x000001000d0d7824 */ /* 0x000fe400078e00ff */
[----:B------:R-:W-:Y:S02]  /*8270*/  IMAD.SHL.U32 R20, R20, 0x40, RZ ;  /* 0x0000004014147824 */ /* 0x000fe400078e00ff */
[----:B------:R-:W-:Y:S02]  /*8280*/  IMAD.MOV.U32 R21, RZ, RZ, RZ ;  /* 0x000000ffff157224 */ /* 0x000fe400078e00ff */
[----:B------:R-:W-:Y:S02]  /*8290*/  IMAD.MOV.U32 R4, RZ, RZ, R10 ;  /* 0x000000ffff047224 */ /* 0x000fe400078e000a */
[----:B------:R-:W-:Y:S02]  /*82a0*/  IMAD.MOV.U32 R5, RZ, RZ, R0 ;  /* 0x000000ffff057224 */ /* 0x000fe400078e0000 */
[----:B------:R-:W-:-:S07]  /*82b0*/  IMAD.MOV.U32 R6, RZ, RZ, R3 ;  /* 0x000000ffff067224 */ /* 0x000fce00078e0003 */
.L_x_167:
[----:B------:R-:W0:Y:S01]  /*82c0*/  S2R R14, SR_CgaCtaId ;  /* 0x00000000000e7919 */ /* 0x000e220000008800 */
[----:B------:R-:W-:Y:S01]  /*82d0*/  MOV R7, 0x400 ;  /* 0x0000040000077802 */ /* 0x000fe20000000f00 */
[----:B------:R-:W1:Y:S03]  /*82e0*/  @!P2 LDC R9, c[0x0][0x500] ;  /* 0x00014000ff09ab82 */ /* 0x000e660000000800 */
[----:B0-----:R-:W-:Y:S02]  /*82f0*/  LEA R15, R14, R7, 0x18 ;  /* 0x000000070e0f7211 */ /* 0x001fe400078ec0ff */
[----:B------:R-:W-:-:S03]  /*8300*/  SHF.L.U32 R7, R5, 0x1f, RZ ;  /* 0x0000001f05077819 */ /* 0x000fc600000006ff */
[----:B------:R-:W-:-:S04]  /*8310*/  IMAD R14, R6, 0x8, R15 ;  /* 0x00000008060e7824 */ /* 0x000fc800078e020f */
[----:B------:R-:W0:Y:S02]  /*8320*/  SYNCS.PHASECHK.TRANS64.TRYWAIT P1, [R14+URZ+0x10], R7 ;  /* 0x000010070e0075a7 */ /* 0x000e24000802017f */
[----:B01----:R-:W-:Y:S05]  /*8330*/  @!P1 BRA `(.L_x_164) ;  /* 0x0000000c00609947 */ /* 0x003fea0003800000 */
.L_x_182:
[----:B0-----:R-:W-:Y:S01]  /*8340*/  PRMT R7, R19, 0x9910, RZ ;  /* 0x0000991013077816 */ /* 0x001fe200000000ff */
[----:B------:R0:W-:Y:S03]  /*8350*/  @!P2 SYNCS.ARRIVE.TRANS64 RZ, [R14+URZ], R9 ;  /* 0x000000090effa9a7 */ /* 0x0001e6000800003f */
[----:B------:R-:W-:-:S13]  /*8360*/  ISETP.NE.AND P1, PT, R7, 0x2, PT ;  /* 0x000000020700780c */ /* 0x000fda0003f25270 */
[----:B0-----:R-:W-:Y:S05]  /*8370*/  @P1 BRA `(.L_x_165) ;  /* 0x0000000000041947 */ /* 0x001fea0003800000 */
[----:B------:R-:W-:Y:S01]  /*8380*/  BPT.TRAP 0x1 ;  /* 0x000000040000795c */ /* 0x000fe20000300000 */
.L_x_165:
[----:B------:R-:W-:Y:S05]  /*8390*/  @P0 BRA `(.L_x_166) ;  /* 0x0000000000040947 */ /* 0x000fea0003800000 */
[----:B------:R-:W-:Y:S01]  /*83a0*/  BPT.TRAP 0x1 ;  /* 0x000000040000795c */ /* 0x000fe20000300000 */
.L_x_166:
[C-C-:B------:R-:W-:Y:S01]  /*83b0*/  IMAD R7, R6.reuse, 0x10000, R15.reuse ;  /* 0x0001000006077824 */ /* 0x140fe200078e020f */
[----:B------:R-:W-:Y:S01]  /*83c0*/  R2UR UR34, R21 ;  /* 0x00000000152272ca */ /* 0x000fe200000e0000 */
[----:B------:R-:W-:Y:S01]  /*83d0*/  IMAD R15, R6, 0x4000, R15 ;  /* 0x00004000060f7824 */ /* 0x000fe200078e020f */
[----:B------:R-:W-:Y:S01]  /*83e0*/  R2UR UR33, R14 ;  /* 0x000000000e2172ca */ /* 0x000fe200000e0000 */
[----:B------:R-:W-:Y:S01]  /*83f0*/  VIADD R4, R4, 0xffffffff ;  /* 0xffffffff04047836 */ /* 0x000fe20000000000 */
[----:B------:R-:W-:Y:S01]  /*8400*/  R2UR UR24, R7 ;  /* 0x00000000071872ca */ /* 0x000fe200000e0000 */
[----:B------:R-:W-:Y:S01]  /*8410*/  UIADD3 UR6, UP0, UR22, 0xf0, URZ ;  /* 0x000000f016067890 */ /* 0x000fe2000ff1e03f */
[----:B------:R-:W-:Y:S01]  /*8420*/  R2UR UR8, R15 ;  /* 0x000000000f0872ca */ /* 0x000fe200000e0000 */
[----:B------:R-:W-:Y:S01]  /*8430*/  UIADD3 UR30, UP1, UR22, 0x1f0, URZ ;  /* 0x000001f0161e7890 */ /* 0x000fe2000ff3e03f */
[----:B------:R-:W-:Y:S01]  /*8440*/  R2UR UR36, R8 ;  /* 0x00000000082472ca */ /* 0x000fe200000e0000 */
[----:B------:R-:W-:Y:S01]  /*8450*/  UIADD3.X UR7, URZ, UR23, URZ, UP0, !UPT ;  /* 0x000000173f077290 */ /* 0x000fe200087fe43f */
[----:B------:R-:W-:Y:S01]  /*8460*/  R2UR UR35, R13 ;  /* 0x000000000d2372ca */ /* 0x000fe200000e0000 */
[----:B------:R-:W-:Y:S01]  /*8470*/  UIADD3.X UR31, URZ, UR23, URZ, UP1, !UPT ;  /* 0x000000173f1f7290 */ /* 0x000fe20008ffe43f */
[----:B------:R-:W-:Y:S01]  /*8480*/  R2UR UR19, R20 ;  /* 0x00000000141372ca */ /* 0x000fe200000e0000 */
[----:B------:R-:W-:Y:S01]  /*8490*/  UIADD3 UR26, UR34, 0x40, URZ ;  /* 0x00000040221a7890 */ /* 0x000fe2000fffe03f */
[----:B------:R-:W-:Y:S01]  /*84a0*/  ISETP.GT.AND P3, PT, R4, 0x1, PT ;  /* 0x000000010400780c */ /* 0x000fe20003f64270 */
[----:B------:R-:W-:Y:S01]  /*84b0*/  VIADD R6, R6, 0x1 ;  /* 0x0000000106067836 */ /* 0x000fe20000000000 */
[----:B------:R-:W-:Y:S01]  /*84c0*/  UMOV UR14, 0x0 ;  /* 0x00000000000e7882 */ /* 0x000fe20000000000 */
[----:B------:R-:W-:Y:S01]  /*84d0*/  UIADD3 UR32, UR24, 0x100, URZ ;  /* 0x0000010018207890 */ /* 0x000fe2000fffe03f */
[----:B------:R-:W-:Y:S01]  /*84e0*/  VIADD R21, R21, 0x80 ;  /* 0x0000008015157836 */ /* 0x000fe20000000000 */
[----:B------:R-:W-:Y:S01]  /*84f0*/  UIADD3 UR24, UR24, 0x8100, URZ ;  /* 0x0000810018187890 */ /* 0x000fe2000fffe03f */
[----:B------:R-:W-:Y:S01]  /*8500*/  ISETP.NE.AND P1, PT, R6, 0x2, PT ;  /* 0x000000020600780c */ /* 0x000fe20003f25270 */
[----:B------:R-:W-:-:S02]  /*8510*/  UIADD3 UR16, UR8, 0x20100, URZ ;  /* 0x0002010008107890 */ /* 0x000fc4000fffe03f */
[----:B------:R-:W-:Y:S01]  /*8520*/  UIADD3 UR8, UR8, 0x22100, URZ ;  /* 0x0002210008087890 */ /* 0x000fe2000fffe03f */
[----:B------:R-:W-:Y:S01]  /*8530*/  SEL R14, RZ, 0x1, P1 ;  /* 0x00000001ff0e7807 */ /* 0x000fe20000800000 */
[----:B------:R-:W-:Y:S01]  /*8540*/  UMOV UR15, 0x10000000 ;  /* 0x10000000000f7882 */ /* 0x000fe20000000000 */
[----:B------:R-:W-:Y:S01]  /*8550*/  UMOV UR25, UR33 ;  /* 0x0000002100197c82 */ /* 0x000fe20008000000 */
[----:B------:R-:W-:Y:S01]  /*8560*/  UMOV UR28, UR36 ;  /* 0x00000024001c7c82 */ /* 0x000fe20008000000 */
[----:B------:R-:W-:Y:S01]  /*8570*/  UMOV UR27, UR35 ;  /* 0x00000023001b7c82 */ /* 0x000fe20008000000 */
[----:B------:R-:W-:Y:S01]  /*8580*/  UMOV UR17, UR33 ;  /* 0x0000002100117c82 */ /* 0x000fe20008000000 */
[----:B------:R-:W-:Y:S01]  /*8590*/  UMOV UR18, UR34 ;  /* 0x0000002200127c82 */ /* 0x000fe20008000000 */
[----:B------:R-:W-:Y:S01]  /*85a0*/  UMOV UR20, UR36 ;  /* 0x0000002400147c82 */ /* 0x000fe20008000000 */
[----:B------:R0:W-:Y:S01]  /*85b0*/  UTMALDG.3D [UR32], [UR6], desc[UR14] ;  /* 0x00000e20060075b4 */ /* 0x0001e20008011000 */
[----:B------:R-:W-:Y:S01]  /*85c0*/  UMOV UR9, UR33 ;  /* 0x0000002100097c82 */ /* 0x000fe20008000000 */
[----:B------:R-:W-:Y:S01]  /*85d0*/  UMOV UR11, UR19 ;  /* 0x00000013000b7c82 */ /* 0x000fe20008000000 */
[----:B------:R-:W-:Y:S01]  /*85e0*/  UMOV UR12, UR36 ;  /* 0x00000024000c7c82 */ /* 0x000fe20008000000 */
[----:B------:R-:W-:Y:S01]  /*85f0*/  UMOV UR10, UR26 ;  /* 0x0000001a000a7c82 */ /* 0x000fe20008000000 */
[----:B------:R-:W-:-:S02]  /*8600*/  LOP3.LUT R5, R5, R14, RZ, 0x3c, !PT ;  /* 0x0000000e05057212 */ /* 0x000fc400078e3cff */
[----:B------:R-:W-:Y:S01]  /*8610*/  SEL R6, R6, RZ, P1 ;  /* 0x000000ff06067207 */ /* 0x000fe20000800000 */
[----:B------:R0:W-:Y:S01]  /*8620*/  UTMALDG.3D [UR24], [UR6], desc[UR14] ;  /* 0x00000e18060075b4 */ /* 0x0001e20008011000 */
[----:B------:R0:W-:Y:S01]  /*8630*/  UTMALDG.3D [UR16], [UR30], desc[UR14] ;  /* 0x00000e101e0075b4 */ /* 0x0001e20008011000 */
[----:B------:R0:W-:Y:S02]  /*8640*/  UTMALDG.3D [UR8], [UR30], desc[UR14] ;  /* 0x00000e081e0075b4 */ /* 0x0001e40008011000 */
[----:B0-----:R-:W-:Y:S05]  /*8650*/  @P3 BRA `(.L_x_167) ;  /* 0xfffffffc00183947 */ /* 0x001fea000383ffff */
.L_x_163:
[----:B------:R-:W-:Y:S05]  /*8660*/  BSYNC B1 ;  /* 0x0000000000017941 */ /* 0x000fea0003800000 */
.L_x_162:
[----:B------:R-:W-:Y:S01]  /*8670*/  LOP3.LUT P3, RZ, R11, 0xff, RZ, 0xc0, !PT ;  /* 0x000000ff0bff7812 */ /* 0x000fe2000786c0ff */
[----:B------:R-:W-:Y:S01]  /*8680*/  IMAD.IADD R3, R12, 0x1, R3 ;  /* 0x000000010c037824 */ /* 0x000fe200078e0203 */
[----:B------:R-:W-:Y:S01]  /*8690*/  IADD3 R16, P4, R16, UR38, RZ ;  /* 0x0000002610107c10 */ /* 0x000fe2000ff9e0ff */
[----:B------:R-:W-:Y:S01]  /*86a0*/  ULDC.64 UR6, c[0x0][0x650] ;  /* 0x0001940000067ab9 */ /* 0x000fe20000000a00 */
[----:B------:R-:W-:Y:S01]  /*86b0*/  BSSY B1, `(.L_x_168) ;  /* 0x000006c000017945 */ /* 0x000fe20003800000 */
[----:B------:R-:W-:Y:S01]  /*86c0*/  IMAD.MOV.U32 R13, RZ, RZ, -0x1 ;  /* 0xffffffffff0d7424 */ /* 0x000fe200078e00ff */
[----:B------:R-:W-:Y:S01]  /*86d0*/  ISETP.GT.U32.AND P1, PT, R3, 0x1, PT ;  /* 0x000000010300780c */ /* 0x000fe20003f24070 */
[----:B------:R-:W-:Y:S01]  /*86e0*/  IMAD.MOV.U32 R20, RZ, RZ, -0x1 ;  /* 0xffffffffff147424 */ /* 0x000fe200078e00ff */
[----:B------:R-:W-:Y:S01]  /*86f0*/  SHF.R.U32.HI R4, RZ, 0x1, R3 ;  /* 0x00000001ff047819 */ /* 0x000fe20000011603 */
[----:B------:R-:W-:Y:S01]  /*8700*/  IMAD.MOV.U32 R8, RZ, RZ, -0x1 ;  /* 0xffffffffff087424 */ /* 0x000fe200078e00ff */
[----:B------:R-:W-:-:S02]  /*8710*/  ISETP.LT.U32.AND P1, PT, R12, 0x2, P1 ;  /* 0x000000020c00780c */ /* 0x000fc40000f21070 */
[----:B------:R-:W-:Y:S01]  /*8720*/  IADD3.X R17, R17, UR41, RZ, P4, !PT ;  /* 0x0000002911117c10 */ /* 0x000fe2000a7fe4ff */
[----:B------:R-:W0:Y:S01]  /*8730*/  @P3 S2R R6, SR_CgaCtaId ;  /* 0x0000000000063919 */ /* 0x000e220000008800 */
[----:B------:R-:W-:Y:S02]  /*8740*/  @P3 MOV R5, 0x400 ;  /* 0x0000040000053802 */ /* 0x000fe40000000f00 */
[----:B------:R-:W-:Y:S02]  /*8750*/  ISETP.GE.U32.AND P4, PT, R16, UR6, PT ;  /* 0x0000000610007c0c */ /* 0x000fe4000bf86070 */
[----:B------:R-:W-:Y:S02]  /*8760*/  LOP3.LUT R4, R4, 0x1, RZ, 0xc0, !PT ;  /* 0x0000000104047812 */ /* 0x000fe400078ec0ff */
[----:B------:R-:W-:Y:S02]  /*8770*/  LOP3.LUT R3, R3, 0x1, RZ, 0xc0, !PT ;  /* 0x0000000103037812 */ /* 0x000fe400078ec0ff */
[----:B------:R-:W-:-:S02]  /*8780*/  PRMT R11, RZ, 0x7610, R11 ;  /* 0x00007610ff0b7816 */ /* 0x000fc4000000000b */
[----:B0-----:R-:W-:-:S04]  /*8790*/  @P3 LEA R5, R6, R5, 0x18 ;  /* 0x0000000506053211 */ /* 0x001fc800078ec0ff */
[----:B------:R0:W-:Y:S01]  /*87a0*/  @P3 SYNCS.ARRIVE.TRANS64.A1T0 RZ, [R5+URZ+0x38], RZ ;  /* 0x000038ff05ff39a7 */ /* 0x0001e2000810003f */
[----:B------:R-:W-:-:S04]  /*87b0*/  ISETP.NE.U32.AND P3, PT, R4, 0x1, PT ;  /* 0x000000010400780c */ /* 0x000fc80003f65070 */
[----:B------:R-:W-:Y:S02]  /*87c0*/  ISETP.GT.U32.AND P3, PT, R12, 0x1, !P3 ;  /* 0x000000010c00780c */ /* 0x000fe40005f64070 */
[----:B0-----:R-:W-:Y:S02]  /*87d0*/  SEL R5, RZ, 0x1, !P1 ;  /* 0x00000001ff057807 */ /* 0x001fe40004800000 */
[----:B------:R-:W-:Y:S02]  /*87e0*/  ISETP.GE.U32.AND.EX P1, PT, R17, UR7, PT, P4 ;  /* 0x0000000711007c0c */ /* 0x000fe4000bf26140 */
[----:B------:R-:W-:-:S04]  /*87f0*/  SEL R4, RZ, 0x1, !P3 ;  /* 0x00000001ff047807 */ /* 0x000fc80005800000 */
[----:B------:R-:W-:Y:S02]  /*8800*/  LOP3.LUT R0, R4, R0, R5, 0x96, !PT ;  /* 0x0000000004007212 */ /* 0x000fe400078e9605 */
[----:B------:R-:W-:-:S05]  /*8810*/  PRMT R4, RZ, 0x7610, R4 ;  /* 0x00007610ff047816 */ /* 0x000fca0000000004 */
[----:B------:R-:W-:Y:S05]  /*8820*/  @P1 BRA `(.L_x_169) ;  /* 0x0000000400501947 */ /* 0x000fea0003800000 */
[----:B------:R-:W-:Y:S01]  /*8830*/  ULDC.64 UR6, c[0x0][0x628] ;  /* 0x00018a0000067ab9 */ /* 0x000fe20000000a00 */
[----:B------:R-:W0:Y:S01]  /*8840*/  S2R R14, SR_CTAID.X ;  /* 0x00000000000e7919 */ /* 0x000e220000002500 */
[----:B------:R-:W-:Y:S01]  /*8850*/  ISETP.NE.U32.AND P1, PT, RZ, UR6, PT ;  /* 0x00000006ff007c0c */ /* 0x000fe2000bf25070 */
[----:B------:R-:W-:Y:S01]  /*8860*/  ULDC UR9, c[0x0][0x630] ;  /* 0x00018c0000097ab9 */ /* 0x000fe20000000800 */
[----:B------:R-:W-:Y:S01]  /*8870*/  IMAD.MOV.U32 R4, RZ, RZ, R16 ;  /* 0x000000ffff047224 */ /* 0x000fe200078e0010 */
[----:B------:R-:W1:Y:S01]  /*8880*/  S2R R13, SR_CTAID.Y ;  /* 0x00000000000d7919 */ /* 0x000e620000002600 */
[----:B------:R-:W-:Y:S01]  /*8890*/  ISETP.NE.AND.EX P1, PT, RZ, UR7, PT, P1 ;  /* 0x00000007ff007c0c */ /* 0x000fe2000bf25310 */
[----:B------:R-:W-:-:S12]  /*88a0*/  IMAD.MOV.U32 R5, RZ, RZ, R17 ;  /* 0x000000ffff057224 */ /* 0x000fd800078e0011 */
[----:B------:R-:W-:Y:S05]  /*88b0*/  @!P1 BRA `(.L_x_170) ;  /* 0x0000000000289947 */ /* 0x000fea0003800000 */
[----:B------:R-:W-:Y:S02]  /*88c0*/  ULDC UR8, c[0x0][0x634] ;  /* 0x00018d0000087ab9 */ /* 0x000fe40000000800 */
[----:B------:R-:W-:-:S05]  /*88d0*/  IADD3 R9, P1, R16, UR8, RZ ;  /* 0x0000000810097c10 */ /* 0x000fca000ff3e0ff */
[----:B------:R-:W-:-:S04]  /*88e0*/  IMAD.X R15, RZ, RZ, R17, P1 ;  /* 0x000000ffff0f7224 */ /* 0x000fc800008e0611 */
[----:B------:R-:W-:-:S04]  /*88f0*/  IMAD.WIDE.U32 R6, R15, UR6, RZ ;  /* 0x000000060f067c25 */ /* 0x000fc8000f8e00ff */
[----:B------:R-:W-:-:S04]  /*8900*/  IMAD.WIDE.U32 R6, P1, R9, UR7, R6 ;  /* 0x0000000709067c25 */ /* 0x000fc8000f820006 */
[----:B------:R-:W-:-:S04]  /*8910*/  IMAD.WIDE.U32 R8, R9, UR6, RZ ;  /* 0x0000000609087c25 */ /* 0x000fc8000f8e00ff */
[----:B------:R-:W-:Y:S01]  /*8920*/  IMAD.X R5, RZ, RZ, RZ, P1 ;  /* 0x000000ffff057224 */ /* 0x000fe200008e06ff */
[----:B------:R-:W-:Y:S01]  /*8930*/  IADD3 RZ, P1, R9, R6, RZ ;  /* 0x0000000609ff7210 */ /* 0x000fe20007f3e0ff */
[----:B------:R-:W-:-:S04]  /*8940*/  IMAD.MOV.U32 R4, RZ, RZ, R7 ;  /* 0x000000ffff047224 */ /* 0x000fc800078e0007 */
[----:B------:R-:W-:-:S08]  /*8950*/  IMAD.WIDE.U32.X R4, R15, UR7, R4, P1 ;  /* 0x000000070f047c25 */ /* 0x000fd000088e0404 */
.L_x_170:
[--C-:B------:R-:W-:Y:S01]  /*8960*/  SHF.R.U64 R8, R4, UR9, R5.reuse ;  /* 0x0000000904087c19 */ /* 0x100fe20008001205 */
[----:B------:R-:W-:Y:S01]  /*8970*/  ULDC.64 UR6, c[0x0][0x620] ;  /* 0x0001880000067ab9 */ /* 0x000fe20000000a00 */
[----:B------:R-:W-:Y:S01]  /*8980*/  SHF.R.U32.HI R4, RZ, UR9, R5 ;  /* 0x00000009ff047c19 */ /* 0x000fe20008011605 */
[----:B------:R-:W2:Y:S01]  /*8990*/  LDC R25, c[0x0][0x144] ;  /* 0x00005100ff197b82 */ /* 0x000ea20000000800 */
[----:B------:R-:W-:Y:S01]  /*89a0*/  IADD3 R7, P1, RZ, -R8, RZ ;  /* 0x80000008ff077210 */ /* 0x000fe20007f3e0ff */
[----:B------:R-:W-:Y:S01]  /*89b0*/  ULDC.64 UR10, c[0x0][0x640] ;  /* 0x00019000000a7ab9 */ /* 0x000fe20000000a00 */
[----:B0-----:R-:W-:Y:S01]  /*89c0*/  I2FP.F32.U32 R9, R14 ;  /* 0x0000000e00097245 */ /* 0x001fe20000201000 */
[----:B------:R-:W-:Y:S02]  /*89d0*/  ULDC UR8, c[0x0][0x608] ;  /* 0x0001820000087ab9 */ /* 0x000fe40000000800 */
[----:B------:R-:W-:Y:S01]  /*89e0*/  IMAD.X R4, RZ, RZ, ~R4, P1 ;  /* 0x000000ffff047224 */ /* 0x000fe200008e0e04 */
[----:B------:R-:W-:Y:S01]  /*89f0*/  ISETP.NE.U32.AND P1, PT, RZ, UR10, PT ;  /* 0x0000000aff007c0c */ /* 0x000fe2000bf25070 */
[----:B------:R-:W0:Y:S02]  /*8a00*/  LDC R20, c[0x0][0x148] ;  /* 0x00005200ff147b82 */ /* 0x000e240000000800 */
[----:B------:R-:W-:Y:S01]  /*8a10*/  IMAD R6, R4, UR6, RZ ;  /* 0x0000000604067c24 */ /* 0x000fe2000f8e02ff */
[----:B------:R-:W-:Y:S01]  /*8a20*/  ISETP.NE.AND.EX P1, PT, RZ, UR11, PT, P1 ;  /* 0x0000000bff007c0c */ /* 0x000fe2000bf25310 */
[----:B------:R-:W-:Y:S01]  /*8a30*/  IMAD.WIDE.U32 R4, R7, UR6, R16 ;  /* 0x0000000607047c25 */ /* 0x000fe2000f8e0010 */
[----:B------:R-:W-:-:S03]  /*8a40*/  ULDC UR6, c[0x0][0x150] ;  /* 0x0000540000067ab9 */ /* 0x000fc60000000800 */
[----:B------:R-:W-:Y:S02]  /*8a50*/  IMAD R7, R7, UR7, R6 ;  /* 0x0000000707077c24 */ /* 0x000fe4000f8e0206 */
[----:B------:R-:W-:Y:S01]  /*8a60*/  FMUL R6, R9, UR6 ;  /* 0x0000000609067c20 */ /* 0x000fe20008400000 */
[----:B------:R-:W-:Y:S01]  /*8a70*/  ULDC UR6, c[0x0][0x618] ;  /* 0x0001860000067ab9 */ /* 0x000fe20000000800 */
[----:B------:R-:W-:Y:S01]  /*8a80*/  ULDC UR7, c[0x0][0x154] ;  /* 0x0000550000077ab9 */ /* 0x000fe20000000800 */
[----:B------:R-:W-:-:S03]  /*8a90*/  IMAD.IADD R5, R5, 0x1, R7 ;  /* 0x0000000105057824 */ /* 0x000fc600078e0207 */
[----:B------:R-:W3:Y:S02]  /*8aa0*/  F2I.U32.TRUNC.NTZ R6, R6 ;  /* 0x0000000600067305 */ /* 0x000ee4000020f000 */
[----:B------:R-:W-:Y:S02]  /*8ab0*/  SHF.R.U64 R9, R4, UR6, R5 ;  /* 0x0000000604097c19 */ /* 0x000fe40008001205 */
[----:B-1----:R-:W-:-:S05]  /*8ac0*/  I2FP.F32.U32 R4, R13 ;  /* 0x0000000d00047245 */ /* 0x002fca0000201000 */
[----:B------:R-:W-:Y:S01]  /*8ad0*/  FMUL R22, R4, UR7 ;  /* 0x0000000704167c20 */ /* 0x000fe20008400000 */
[----:B------:R-:W-:Y:S01]  /*8ae0*/  SHF.R.U32.HI R4, RZ, UR6, R5 ;  /* 0x00000006ff047c19 */ /* 0x000fe20008011605 */
[----:B------:R-:W-:-:S03]  /*8af0*/  ULDC UR6, c[0x0][0x658] ;  /* 0x0001960000067ab9 */ /* 0x000fc60000000800 */
[--C-:B------:R-:W-:Y:S01]  /*8b00*/  SHF.R.U64 R21, R9, UR8, R4.reuse ;  /* 0x0000000809157c19 */ /* 0x100fe20008001204 */
[----:B------:R-:W1:Y:S01]  /*8b10*/  F2I.U32.TRUNC.NTZ R22, R22 ;  /* 0x0000001600167305 */ /* 0x000e62000020f000 */
[----:B------:R-:W-:Y:S01]  /*8b20*/  SHF.R.U32.HI R4, RZ, UR8, R4 ;  /* 0x00000008ff047c19 */ /* 0x000fe20008011604 */
[----:B---3--:R-:W-:-:S03]  /*8b30*/  IMAD.MOV R6, RZ, RZ, -R6 ;  /* 0x000000ffff067224 */ /* 0x008fc600078e0a06 */
[----:B------:R-:W-:Y:S01]  /*8b40*/  SHF.R.U64 R15, R21, UR6, R4 ;  /* 0x00000006150f7c19 */ /* 0x000fe20008001204 */
[----:B--2---:R-:W-:Y:S01]  /*8b50*/  IMAD R14, R25, R6, R14 ;  /* 0x00000006190e7224 */ /* 0x004fe200078e020e */
[----:B------:R-:W-:-:S03]  /*8b60*/  SHF.R.U32.HI R23, RZ, UR6, R4 ;  /* 0x00000006ff177c19 */ /* 0x000fc60008011604 */
[----:B------:R-:W-:Y:S02]  /*8b70*/  IMAD.MOV.U32 R4, RZ, RZ, R15 ;  /* 0x000000ffff047224 */ /* 0x000fe400078e000f */
[----:B------:R-:W-:Y:S01]  /*8b80*/  IMAD.MOV.U32 R5, RZ, RZ, R23 ;  /* 0x000000ffff057224 */ /* 0x000fe200078e0017 */
[----:B-1----:R-:W-:Y:S06]  /*8b90*/  @!P1 BRA `(.L_x_171) ;  /* 0x0000000000289947 */ /* 0x002fec0003800000 */
[----:B------:R-:W-:Y:S02]  /*8ba0*/  ULDC UR6, c[0x0][0x64c] ;  /* 0x0001930000067ab9 */ /* 0x000fe40000000800 */
[----:B------:R-:W-:-:S05]  /*8bb0*/  IADD3 R5, P1, R15, UR6, RZ ;  /* 0x000000060f057c10 */ /* 0x000fca000ff3e0ff */
[----:B------:R-:W-:-:S04]  /*8bc0*/  IMAD.X R23, RZ, RZ, R23, P1 ;  /* 0x000000ffff177224 */ /* 0x000fc800008e0617 */
[----:B------:R-:W-:-:S04]  /*8bd0*/  IMAD.WIDE.U32 R6, R23, UR10, RZ ;  /* 0x0000000a17067c25 */ /* 0x000fc8000f8e00ff */
[----:B------:R-:W-:-:S04]  /*8be0*/  IMAD.WIDE.U32 R6, P1, R5, UR11, R6 ;  /* 0x0000000b05067c25 */ /* 0x000fc8000f820006 */
[----:B------:R-:W-:-:S04]  /*8bf0*/  IMAD.WIDE.U32 R4, R5, UR10, RZ ;  /* 0x0000000a05047c25 */ /* 0x000fc8000f8e00ff */
[----:B------:R-:W-:Y:S01]  /*8c00*/  IMAD.MOV.U32 R4, RZ, RZ, R7 ;  /* 0x000000ffff047224 */ /* 0x000fe200078e0007 */
[----:B------:R-:W-:Y:S01]  /*8c10*/  IADD3 RZ, P3, R5, R6, RZ ;  /* 0x0000000605ff7210 */ /* 0x000fe20007f7e0ff */
[----:B------:R-:W-:-:S04]  /*8c20*/  IMAD.X R5, RZ, RZ, RZ, P1 ;  /* 0x000000ffff057224 */ /* 0x000fc800008e06ff */
[----:B------:R-:W-:-:S08]  /*8c30*/  IMAD.WIDE.U32.X R4, R23, UR11, R4, P3 ;  /* 0x0000000b17047c25 */ /* 0x000fd000098e0404 */
.L_x_171:
[----:B------:R-:W-:Y:S01]  /*8c40*/  ISETP.NE.AND P1, PT, R2, 0x1, PT ;  /* 0x000000010200780c */ /* 0x000fe20003f25270 */
[----:B------:R-:W-:Y:S01]  /*8c50*/  ULDC UR6, c[0x0][0x648] ;  /* 0x0001920000067ab9 */ /* 0x000fe20000000800 */
[----:B------:R-:W-:Y:S01]  /*8c60*/  LOP3.LUT R21, R21, UR13, RZ, 0xc0, !PT ;  /* 0x0000000d15157c12 */ /* 0x000fe2000f8ec0ff */
[----:B------:R-:W-:Y:S01]  /*8c70*/  IMAD.MOV R22, RZ, RZ, -R22 ;  /* 0x000000ffff167224 */ /* 0x000fe200078e0a16 */
[----:B------:R-:W-:Y:S01]  /*8c80*/  SHF.R.U64 R4, R4, UR6, R5 ;  /* 0x0000000604047c19 */ /* 0x000fe20008001205 */
[----:B------:R-:W-:Y:S01]  /*8c90*/  ULDC UR6, c[0x0][0x638] ;  /* 0x00018e0000067ab9 */ /* 0x000fe20000000800 */
[----:B------:R-:W-:Y:S01]  /*8ca0*/  ULDC UR7, c[0x0][0x610] ;  /* 0x0001840000077ab9 */ /* 0x000fe20000000800 */
[----:B------:R-:W-:Y:S02]  /*8cb0*/  IMAD.MOV.U32 R5, RZ, RZ, 0x1 ;  /* 0x00000001ff057424 */ /* 0x000fe400078e00ff */
[----:B------:R-:W-:Y:S02]  /*8cc0*/  IMAD.MOV R6, RZ, RZ, -R4 ;  /* 0x000000ffff067224 */ /* 0x000fe400078e0a04 */
[----:B------:R-:W-:Y:S01]  /*8cd0*/  IMAD R21, R4, UR5, R21 ;  /* 0x0000000504157c24 */ /* 0x000fe2000f8e0215 */
[----:B------:R-:W-:Y:S01]  /*8ce0*/  LOP3.LUT R4, R9, UR4, RZ, 0xc0, !PT ;  /* 0x0000000409047c12 */ /* 0x000fe2000f8ec0ff */
[----:B0-----:R-:W-:-:S02]  /*8cf0*/  @P1 IMAD R14, R20, R22, R13 ;  /* 0x00000016140e1224 */ /* 0x001fc400078e020d */
[----:B------:R-:W-:Y:S01]  /*8d00*/  IMAD R15, R6, UR6, R15 ;  /* 0x00000006060f7c24 */ /* 0x000fe2000f8e020f */
[----:B------:R-:W-:Y:S01]  /*8d10*/  ULDC UR6, c[0x0][0x600] ;  /* 0x0001800000067ab9 */ /* 0x000fe20000000800 */
[----:B------:R-:W-:Y:S02]  /*8d20*/  IMAD R14, R21, UR7, R14 ;  /* 0x00000007150e7c24 */ /* 0x000fe4000f8e020e */
[--C-:B------:R-:W-:Y:S01]  /*8d30*/  IMAD R15, R15, UR6, R4.reuse ;  /* 0x000000060f0f7c24 */ /* 0x100fe2000f8e0204 */
[----:B------:R-:W-:-:S04]  /*8d40*/  PRMT R4, R5, 0x7610, R4 ;  /* 0x0000761005047816 */ /* 0x000fc80000000004 */
[----:B------:R-:W-:Y:S02]  /*8d50*/  SEL R20, R15, R14, !P1 ;  /* 0x0000000e0f147207 */ /* 0x000fe40004800000 */
[----:B------:R-:W-:-:S07]  /*8d60*/  SEL R13, R14, R15, !P1 ;  /* 0x0000000f0e0d7207 */ /* 0x000fce0004800000 */
.L_x_169:
[----:B------:R-:W-:Y:S05]  /*8d70*/  BSYNC B1 ;  /* 0x0000000000017941 */ /* 0x000fea0003800000 */
.L_x_168:
[----:B------:R-:W-:-:S13]  /*8d80*/  LOP3.LUT P1, RZ, R4, 0xff, RZ, 0xc0, !PT ;  /* 0x000000ff04ff7812 */ /* 0x000fda000782c0ff */
[----:B------:R-:W-:Y:S05]  /*8d90*/  @P1 BRA `(.L_x_172) ;  /* 0xfffffff400141947 */ /* 0x000fea000383ffff */
[----:B------:R-:W-:Y:S05]  /*8da0*/  BSYNC B0 ;  /* 0x0000000000007941 */ /* 0x000fea0003800000 */
.L_x_160:
[----:B------:R-:W-:-:S03]  /*8db0*/  UMOV UR6, 0xffffffff ;  /* 0xffffffff00067882 */ /* 0x000fc60000000000 */
[----:B------:R-:W-:Y:S05]  /*8dc0*/  BRA.DIV UR6, `(.L_x_173) ;  /* 0x0000000206d07947 */ /* 0x000fea000b800000 */
[----:B------:R-:W-:-:S13]  /*8dd0*/  ELECT P6, URZ, PT ;  /* 0x00000000003f782f */ /* 0x000fda00038c0000 */
.L_x_185:
[----:B------:R-:W-:Y:S04]  /*8de0*/  BSSY B0, `(.L_x_174) ;  /* 0x0000019000007945 */ /* 0x000fe80003800000 */
[----:B------:R-:W-:Y:S05]  /*8df0*/  @!P6 BRA `(.L_x_175) ;  /* 0x00000000005ce947 */ /* 0x000fea0003800000 */
[----:B------:R-:W-:-:S04]  /*8e00*/  LOP3.LUT R18, R18, 0x2, RZ, 0xfc, !PT ;  /* 0x0000000212127812 */ /* 0x000fc800078efcff */
[----:B------:R-:W-:-:S13]  /*8e10*/  ISETP.NE.AND P0, PT, R18, 0x3, PT ;  /* 0x000000031200780c */ /* 0x000fda0003f05270 */
[----:B------:R-:W-:Y:S05]  /*8e20*/  @!P0 BRA `(.L_x_176) ;  /* 0x0000000000048947 */ /* 0x000fea0003800000 */
[----:B------:R-:W-:Y:S01]  /*8e30*/  BPT.TRAP 0x1 ;  /* 0x000000040000795c */ /* 0x000fe20000300000 */
.L_x_176:
[----:B------:R-:W0:Y:S01]  /*8e40*/  S2R R5, SR_CgaCtaId ;  /* 0x0000000000057919 */ /* 0x000e220000008800 */
[----:B------:R-:W-:Y:S02]  /*8e50*/  MOV R2, 0x400 ;  /* 0x0000040000027802 */ /* 0x000fe40000000f00 */
[----:B------:R-:W-:Y:S02]  /*8e60*/  SHF.L.U32 R4, R0, 0x1f, RZ ;  /* 0x0000001f00047819 */ /* 0x000fe400000006ff */
[----:B0-----:R-:W-:-:S05]  /*8e70*/  LEA R2, R5, R2, 0x18 ;  /* 0x0000000205027211 */ /* 0x001fca00078ec0ff */
[----:B------:R-:W-:-:S04]  /*8e80*/  VIADD R2, R2, 0x10 ;  /* 0x0000001002027836 */ /* 0x000fc80000000000 */
[C---:B------:R-:W-:Y:S02]  /*8e90*/  IMAD R7, R3.reuse, 0x8, R2 ;  /* 0x0000000803077824 */ /* 0x040fe400078e0202 */
[----:B------:R-:W-:Y:S02]  /*8ea0*/  VIADD R3, R3, 0x1 ;  /* 0x0000000103037836 */ /* 0x000fe40000000000 */
[----:B------:R-:W0:Y:S03]  /*8eb0*/  SYNCS.PHASECHK.TRANS64.TRYWAIT P0, [R7+URZ], R4 ;  /* 0x00000004070075a7 */ /* 0x000e26000800017f */
[----:B------:R-:W-:-:S04]  /*8ec0*/  ISETP.NE.AND P1, PT, R3, 0x2, PT ;  /* 0x000000020300780c */ /* 0x000fc80003f25270 */
[----:B------:R-:W-:Y:S02]  /*8ed0*/  SEL R5, RZ, 0x1, P1 ;  /* 0x00000001ff057807 */ /* 0x000fe40000800000 */
[----:B------:R-:W-:Y:S02]  /*8ee0*/  SEL R3, R3, RZ, P1 ;  /* 0x000000ff03037207 */ /* 0x000fe40000800000 */
[----:B------:R-:W-:Y:S01]  /*8ef0*/  LOP3.LUT R0, R0, R5, RZ, 0x3c, !PT ;  /* 0x0000000500007212 */ /* 0x000fe200078e3cff */
[----:B0-----:R-:W-:Y:S06]  /*8f00*/  @!P0 BRA `(.L_x_177) ;  /* 0x0000000000a08947 */ /* 0x001fec0003800000 */
.L_x_186:
[----:B------:R-:W-:Y:S01]  /*8f10*/  IMAD R3, R3, 0x8, R2 ;  /* 0x0000000803037824 */ /* 0x000fe200078e0202 */
[----:B------:R-:W-:-:S07]  /*8f20*/  SHF.L.U32 R0, R0, 0x1f, RZ ;  /* 0x0000001f00007819 */ /* 0x000fce00000006ff */
.L_x_178:
[----:B-1----:R1:W2:Y:S02]  /*8f30*/  SYNCS.PHASECHK.TRANS64.TRYWAIT P0, [R3+URZ], R0 ;  /* 0x00000000030075a7 */ /* 0x0022a4000800017f */
[----:B--2---:R-:W-:Y:S05]  /*8f40*/  @!P0 NANOSLEEP.SYNCS 0x989680 ;  /* 0x009896800000895d */ /* 0x004fea0003900000 */
[----:B------:R-:W2:Y:S02]  /*8f50*/  @!P0 SYNCS.PHASECHK.TRANS64 P0, [R3+URZ], R0 ;  /* 0x00000000030085a7 */ /* 0x000ea4000800007f */
[----:B--2---:R-:W-:Y:S05]  /*8f60*/  @!P0 BRA `(.L_x_178) ;  /* 0xfffffffc00f08947 */ /* 0x004fea000383ffff */
.L_x_175:
[----:B------:R-:W-:Y:S05]  /*8f70*/  BSYNC B0 ;  /* 0x0000000000007941 */ /* 0x000fea0003800000 */
.L_x_174:
[----:B------:R-:W-:Y:S05]  /*8f80*/  EXIT ;  /* 0x000000000000794d */ /* 0x000fea0003800000 */
.L_x_17:
[----:B-1----:R1:W2:Y:S02]  /*8f90*/  SYNCS.PHASECHK.TRANS64.TRYWAIT P1, [R3+URZ], R0 ;  /* 0x00000000030075a7 */ /* 0x0022a4000802017f */
[----:B--2---:R-:W-:Y:S05]  /*8fa0*/  @!P1 NANOSLEEP.SYNCS 0x989680 ;  /* 0x009896800000995d */ /* 0x004fea0003900000 */
[----:B------:R-:W2:Y:S02]  /*8fb0*/  @!P1 SYNCS.PHASECHK.TRANS64 P1, [R3+URZ], R0 ;  /* 0x00000000030095a7 */ /* 0x000ea4000802007f */
[----:B--2---:R-:W-:Y:S05]  /*8fc0*/  @!P1 BRA `(.L_x_17) ;  /* 0xfffffffc00f09947 */ /* 0x004fea000383ffff */
[----:B------:R-:W-:Y:S05]  /*8fd0*/  BRA `(.L_x_16) ;  /* 0xffffff8400347947 */ /* 0x000fea000383ffff */
.L_x_22:
[----:B-1----:R-:W-:-:S04]  /*8fe0*/  IMAD.U32 R4, RZ, RZ, UR4 ;  /* 0x00000004ff047e24 */ /* 0x002fc8000f8e00ff */
[----:B------:R1:W2:Y:S03]  /*8ff0*/  SYNCS.PHASECHK.TRANS64.TRYWAIT P1, [R4+URZ], R3 ;  /* 0x00000003040075a7 */ /* 0x0002a6000802017f */
[----:B--2---:R-:W-:Y:S05]  /*9000*/  @!P1 NANOSLEEP.SYNCS 0x989680 ;  /* 0x009896800000995d */ /* 0x004fea0003900000 */
[----:B------:R-:W2:Y:S02]  /*9010*/  @!P1 SYNCS.PHASECHK.TRANS64 P1, [R4+URZ], R3 ;  /* 0x00000003040095a7 */ /* 0x000ea4000802007f */
[----:B--2---:R-:W-:Y:S05]  /*9020*/  @!P1 BRA `(.L_x_22) ;  /* 0xfffffffc00ec9947 */ /* 0x004fea000383ffff */
[----:B------:R-:W-:Y:S05]  /*9030*/  BRA `(.L_x_21) ;  /* 0xffffff8c00387947 */ /* 0x000fea000383ffff */
.L_x_161:
[----:B------:R-:W-:Y:S01]  /*9040*/  BSSY B1, `(.L_x_179) ;  /* 0x0000006000017945 */ /* 0x000fe20003800000 */
[----:B------:R-:W-:-:S07]  /*9050*/  IMAD.MOV.U32 R15, RZ, RZ, -0x1 ;  /* 0xffffffffff0f7424 */ /* 0x000fce00078e00ff */
[----:B------:R-:W-:Y:S05]  /*9060*/  WARPSYNC.COLLECTIVE R15, `(.L_x_180) ;  /* 0x000000000f0c7348 */ /* 0x000fea0003c00000 */
[----:B------:R-:W-:Y:S02]  /*9070*/  ELECT P6, UR62, PT ;  /* 0x00000000003e782f */ /* 0x000fe400038c0000 */
[----:B------:R-:W-:Y:S01]  /*9080*/  MOV R14, UR62 ;  /* 0x0000003e000e7c02 */ /* 0x000fe20008000f00 */
[----:B------:R-:W-:Y:S10]  /*9090*/  ENDCOLLECTIVE ;  /* 0x000000000000791b */ /* 0x000ff40003800000 */
.L_x_180:
[----:B------:R-:W-:Y:S05]  /*90a0*/  BSYNC B1 ;  /* 0x0000000000017941 */ /* 0x000fea0003800000 */
.L_x_179:
[----:B------:R-:W-:Y:S05]  /*90b0*/  BRA `(.L_x_181) ;  /* 0xfffffff000587947 */ /* 0x000fea000383ffff */
.L_x_164:
[----:B0-----:R0:W1:Y:S02]  /*90c0*/  SYNCS.PHASECHK.TRANS64.TRYWAIT P1, [R14+URZ+0x10], R7 ;  /* 0x000010070e0075a7 */ /* 0x001064000802017f */
[----:B-1----:R-:W-:Y:S05]  /*90d0*/  @!P1 NANOSLEEP.SYNCS 0x989680 ;  /* 0x009896800000995d */ /* 0x002fea0003900000 */
[----:B------:R-:W1:Y:S02]  /*90e0*/  @!P1 SYNCS.PHASECHK.TRANS64 P1, [R14+URZ+0x10], R7 ;  /* 0x000010070e0095a7 */ /* 0x000e64000802007f */
[----:B-1----:R-:W-:Y:S05]  /*90f0*/  @!P1 BRA `(.L_x_164) ;  /* 0xfffffffc00f09947 */ /* 0x002fea000383ffff */
[----:B------:R-:W-:Y:S05]  /*9100*/  BRA `(.L_x_182) ;  /* 0xfffffff0008c7947 */ /* 0x000fea000383ffff */
.L_x_173:
[----:B------:R-:W-:Y:S01]  /*9110*/  BSSY B0, `(.L_x_183) ;  /* 0x0000006000007945 */ /* 0x000fe20003800000 */
[----:B------:R-:W-:-:S07]  /*9120*/  IMAD.MOV.U32 R15, RZ, RZ, -0x1 ;  /* 0xffffffffff0f7424 */ /* 0x000fce00078e00ff */
[----:B------:R-:W-:Y:S05]  /*9130*/  WARPSYNC.COLLECTIVE R15, `(.L_x_184) ;  /* 0x000000000f0c7348 */ /* 0x000fea0003c00000 */
[----:B------:R-:W-:Y:S02]  /*9140*/  ELECT P6, UR62, PT ;  /* 0x00000000003e782f */ /* 0x000fe400038c0000 */
[----:B------:R-:W-:Y:S01]  /*9150*/  MOV R14, UR62 ;  /* 0x0000003e000e7c02 */ /* 0x000fe20008000f00 */
[----:B------:R-:W-:Y:S10]  /*9160*/  ENDCOLLECTIVE ;  /* 0x000000000000791b */ /* 0x000ff40003800000 */
.L_x_184:
[----:B------:R-:W-:Y:S05]  /*9170*/  BSYNC B0 ;  /* 0x0000000000007941 */ /* 0x000fea0003800000 */
.L_x_183:
[----:B------:R-:W-:Y:S05]  /*9180*/  BRA `(.L_x_185) ;  /* 0xfffffffc00147947 */ /* 0x000fea000383ffff */
.L_x_177:
[----:B0-----:R0:W1:Y:S02]  /*9190*/  SYNCS.PHASECHK.TRANS64.TRYWAIT P0, [R7+URZ], R4 ;  /* 0x00000004070075a7 */ /* 0x001064000800017f */
[----:B-1----:R-:W-:Y:S05]  /*91a0*/  @!P0 NANOSLEEP.SYNCS 0x989680 ;  /* 0x009896800000895d */ /* 0x002fea0003900000 */
[----:B------:R-:W1:Y:S02]  /*91b0*/  @!P0 SYNCS.PHASECHK.TRANS64 P0, [R7+URZ], R4 ;  /* 0x00000004070085a7 */ /* 0x000e64000800007f */
[----:B-1----:R-:W-:Y:S05]  /*91c0*/  @!P0 BRA `(.L_x_177) ;  /* 0xfffffffc00f08947 */ /* 0x002fea000383ffff */
[----:B------:R-:W-:Y:S05]  /*91d0*/  BRA `(.L_x_186) ;  /* 0xfffffffc004c7947 */ /* 0x000fea000383ffff */
.L_x_187:
[----:B------:R-:W-:-:S00]  /*91e0*/  BRA `(.L_x_187) ;  /* 0xfffffffc00fc7947 */ /* 0x000fc0000383ffff */
[----:B------:R-:W-:-:S00]  /*91f0*/  NOP ;  /* 0x0000000000007918 */ /* 0x000fc00000000000 */
        /* <DEDUP_REMOVED lines=8> */
.L_x_188:


//--------------------- .nv.global.init           --------------------------
	.section	.nv.global.init,"aw",@progbits
.nv.global.init:
	.type		$str$22,@object
	.size		$str$22,($str$23 - $str$22)
$str$22:
        /*0000*/ 	.byte	0x6b, 0x5f, 0x74, 0x69, 0x6c, 0x65, 0x5f, 0x63, 0x6f, 0x75, 0x6e, 0x74, 0x20, 0x3e, 0x3d, 0x20
        /*0010*/ 	.byte	0x31, 0x00
	.type		$str$23,@object
	.size		$str$23,(__unnamed_1 - $str$23)
$str$23:
        /*0012*/ 	.byte	0x2f, 0x74, 0x6d, 0x70, 0x2f, 0x63, 0x75, 0x74, 0x6c, 0x61, 0x73, 0x73, 0x5f, 0x73, 0x77, 0x65
        /*0022*/ 	.byte	0x65, 0x70, 0x5f, 0x73, 0x72, 0x63, 0x2f, 0x69, 0x6e, 0x63, 0x6c, 0x75, 0x64, 0x65, 0x2f, 0x63
        /*0032*/ 	.byte	0x75, 0x74, 0x6c, 0x61, 0x73, 0x73, 0x2f, 0x67, 0x65, 0x6d, 0x6d, 0x2f, 0x63, 0x6f, 0x6c, 0x6c
        /*0042*/ 	.byte	0x65, 0x63, 0x74, 0x69, 0x76, 0x65, 0x2f, 0x73, 0x6d, 0x39, 0x30, 0x5f, 0x6d, 0x6d, 0x61, 0x5f
        /*0052*/ 	.byte	0x74, 0x6d, 0x61, 0x5f, 0x67, 0x6d, 0x6d, 0x61, 0x5f, 0x73, 0x73, 0x5f, 0x77, 0x61, 0x72, 0x70
        /*0062*/ 	.byte	0x73, 0x70, 0x65, 0x63, 0x69, 0x61, 0x6c, 0x69, 0x7a, 0x65, 0x64, 0x2e, 0x68, 0x70, 0x70, 0x00
	.type		__unnamed_1,@object
	.size		__unnamed_1,(.L_0 - __unnamed_1)
__unnamed_1:
        /*0072*/ 	.byte	0x76, 0x6f, 0x69, 0x64, 0x20, 0x63, 0x75, 0x74, 0x6c, 0x61, 0x73, 0x73, 0x3a, 0x3a, 0x67, 0x65
        /* <DEDUP_REMOVED lines=179> */
        /*0bb2*/ 	.byte	0x69, 0x64, 0x65, 0x6e, 0x74, 0x69, 0x74, 0x79, 0x5d, 0x00
.L_0:


//--------------------- .nv.shared._ZN7cutlass13device_kernelINS_4gemm6kernel13GemmUniversalIN4cute5tupleIJiiiiEEENS1_10collective13CollectiveMmaINS1_34MainloopSm90TmaGmmaWarpSpecializedILi2ENS5_IJNS4_1CILi1EEESB_SB_EEENS1_35KernelTmaWarpSpecializedCooperativeEEENS5_IJNSA_ILi256EEENSA_ILi64EEENSA_ILi128EEEEEENS_6half_tENS5_IJlSB_lEEESJ_SK_NS4_8TiledMMAINS4_8MMA_AtomIJNS4_4SM904GMMA25MMA_64x64x16_F32F16F16_SSILNSO_5MajorE0ELSQ_0ELNSO_7ScaleInE1ELSR_1EEEEEENS4_6LayoutINS5_IJNSA_ILi2EEESB_SB_EEENS5_IJSB_NSA_ILi0EEESX_EEEEENS5_IJNS4_10UnderscoreES10_S10_EEEEENS4_13SM90_TMA_LOADENS4_14ComposedLayoutINS4_7SwizzleILi3ELi4ELi3EEENS4_18smem_ptr_flag_bitsILi16EEENSU_INS5_IJNSA_ILi8EEESG_EEENS5_IJSG_SB_EEEEEEEvNS4_8identityES13_S1D_vS1E_EENS_8epilogue10collective6detail29Sm90TmaWarpSpecializedAdapterINS1H_15DefaultEpilogueISJ_SK_SK_NS1G_6thread17LinearCombinationISJ_Li1EffLNS1L_9ScaleType4KindE0ELNS_15FloatRoundStyleE2ESJ_EENS1_15EpilogueDefaultEEEEEvvEEEEvNT_6ParamsE --------------------------
	.section	.nv.shared._ZN7cutlass13device_kernelINS_4gemm6kernel13GemmUniversalIN4cute5tupleIJiiiiEEENS1_10collective13CollectiveMmaINS1_34MainloopSm90TmaGmmaWarpSpecializedILi2ENS5_IJNS4_1CILi1EEESB_SB_EEENS1_35KernelTmaWarpSpecializedCooperativeEEENS5_IJNSA_ILi256EEENSA_ILi64EEENSA_ILi128EEEEEENS_6half_tENS5_IJlSB_lEEESJ_SK_NS4_8TiledMMAINS4_8MMA_AtomIJNS4_4SM904GMMA25MMA_64x64x16_F32F16F16_SSILNSO_5MajorE0ELSQ_0ELNSO_7ScaleInE1ELSR_1EEEEEENS4_6LayoutINS5_IJNSA_ILi2EEESB_SB_EEENS5_IJSB_NSA_ILi0EEESX_EEEEENS5_IJNS4_10UnderscoreES10_S10_EEEEENS4_13SM90_TMA_LOADENS4_14ComposedLayoutINS4_7SwizzleILi3ELi4ELi3EEENS4_18smem_ptr_flag_bitsILi16EEENSU_INS5_IJNSA_ILi8EEESG_EEENS5_IJSG_SB_EEEEEEEvNS4_8identityES13_S1D_vS1E_EENS_8epilogue10collective6detail29Sm90TmaWarpSpecializedAdapterINS1H_15DefaultEpilogueISJ_SK_SK_NS1G_6thread17LinearCombinationISJ_Li1EffLNS1L_9ScaleType4KindE0ELNS_15FloatRoundStyleE2ESJ_EENS1_15EpilogueDefaultEEEEEvvEEEEvNT_6ParamsE,"aw",@nobits
	.sectionflags	@""
	.align	16
	.zero		1024


//--------------------- .nv.shared.reserved.0     --------------------------
	.section	.nv.shared.reserved.0,"aw",@nobits
	.weak		__nv_reservedSMEM_offset_0_alias
	.size		__nv_reservedSMEM_offset_0_alias, 0, 0
	.other		__nv_reservedSMEM_offset_0_alias,@"STO_CUDA_RESERVED_SHARED STV_DEFAULT"
__nv_reservedSMEM_offset_0_alias:
	.zero		0


//--------------------- .nv.global                --------------------------
	.section	.nv.global,"aw",@nobits
.nv.global:
	.type		_ZN39_INTERNAL_d42dce34_4_k_cu_28d97a4d_28204cute1_E,@object
	.size		_ZN39_INTERNAL_d42dce34_4_k_cu_28d97a4d_28204cute1_E,(_ZN39_INTERNAL_d42dce34_4_k_cu_28d97a4d_28204cuda3std3__45__cpo6cbeginE - _ZN39_INTERNAL_d42dce34_4_k_cu_28d97a4d_28204cute1_E)
_ZN39_INTERNAL_d42dce34_4_k_cu_28d97a4d_28204cute1_E:
	.zero		1
	.type		_ZN39_INTERNAL_d42dce34_4_k_cu_28d97a4d_28204cuda3std3__45__cpo6cbeginE,@object
	.size		_ZN39_INTERNAL_d42dce34_4_k_cu_28d97a4d_28204cuda3std3__45__cpo6cbeginE,(_ZN39_INTERNAL_d42dce34_4_k_cu_28d97a4d_28204cuda3std3__48in_placeE - _ZN39_INTERNAL_d42dce34_4_k_cu_28d97a4d_28204cuda3std3__45__cpo6cbeginE)
_ZN39_INTERNAL_d42dce34_4_k_cu_28d97a4d_28204cuda3std3__45__cpo6cbeginE:
	.zero		1
	.type		_ZN39_INTERNAL_d42dce34_4_k_cu_28d97a4d_28204cuda3std3__48in_placeE,@object
	.size		_ZN39_INTERNAL_d42dce34_4_k_cu_28d97a4d_28204cuda3std3__48in_placeE,(_ZN39_INTERNAL_d42dce34_4_k_cu_28d97a4d_28204cuda3std6ranges3__45__cpo9iter_moveE - _ZN39_INTERNAL_d42dce34_4_k_cu_28d97a4d_28204cuda3std3__48in_placeE)
_ZN39_INTERNAL_d42dce34_4_k_cu_28d97a4d_28204cuda3std3__48in_placeE:
	.zero		1
	.type		_ZN39_INTERNAL_d42dce34_4_k_cu_28d97a4d_28204cuda3std6ranges3__45__cpo9iter_moveE,@object
	.size		_ZN39_INTERNAL_d42dce34_4_k_cu_28d97a4d_28204cuda3std6ranges3__45__cpo9iter_moveE,(_ZN39_INTERNAL_d42dce34_4_k_cu_28d97a4d_28204cuda3std3__45__cpo5beginE - _ZN39_INTERNAL_d42dce34_4_k_cu_28d97a4d_28204cuda3std6ranges3__45__cpo9iter_moveE)
_ZN39_INTERNAL_d42dce34_4_k_cu_28d97a4d_28204cuda3std6ranges3__45__cpo9iter_moveE:
	.zero		1
	.type		_ZN39_INTERNAL_d42dce34_4_k_cu_28d97a4d_28204cuda3std3__45__cpo5beginE,@object
	.size		_ZN39_INTERNAL_d42dce34_4_k_cu_28d97a4d_28204cuda3std3__45__cpo5beginE,(_ZN39_INTERNAL_d42dce34_4_k_cu_28d97a4d_28204cuda3std3__441_GLOBAL__N__d42dce34_4_k_cu_28d97a4d_28206ignoreE - _ZN39_INTERNAL_d42dce34_4_k_cu_28d97a4d_28204cuda3std3__45__cpo5beginE)
_ZN39_INTERNAL_d42dce34_4_k_cu_28d97a4d_28204cuda3std3__45__cpo5beginE:
	.zero		1
	.type		_ZN39_INTERNAL_d42dce34_4_k_cu_28d97a4d_28204cuda3std3__441_GLOBAL__N__d42dce34_4_k_cu_28d97a4d_28206ignoreE,@object
	.size		_ZN39_INTERNAL_d42dce34_4_k_cu_28d97a4d_28204cuda3std3__441_GLOBAL__N__d42dce34_4_k_cu_28d97a4d_28206ignoreE,(_ZN39_INTERNAL_d42dce34_4_k_cu_28d97a4d_28204cute7productE - _ZN39_INTERNAL_d42dce34_4_k_cu_28d97a4d_28204cuda3std3__441_GLOBAL__N__d42dce34_4_k_cu_28d97a4d_28206ignoreE)
_ZN39_INTERNAL_d42dce34_4_k_cu_28d97a4d_28204cuda3std3__441_GLOBAL__N__d42dce34_4_k_cu_28d97a4d_28206ignoreE:
	.zero		1
	.type		_ZN39_INTERNAL_d42dce34_4_k_cu_28d97a4d_28204cute7productE,@object
	.size		_ZN39_INTERNAL_d42dce34_4_k_cu_28d97a4d_28204cute7productE,(_ZN39_INTERNAL_d42dce34_4_k_cu_28d97a4d_28204cuda3std3__45__cpo3endE - _ZN39_INTERNAL_d42dce34_4_k_cu_28d97a4d_28204cute7productE)
_ZN39_INTERNAL_d42dce34_4_k_cu_28d97a4d_28204cute7productE:
	.zero		1
	.type		_ZN39_INTERNAL_d42dce34_4_k_cu_28d97a4d_28204cuda3std3__45__cpo3endE,@object
	.size		_ZN39_INTERNAL_d42dce34_4_k_cu_28d97a4d_28204cuda3std3__45__cpo3endE,(_ZN39_INTERNAL_d42dce34_4_k_cu_28d97a4d_28204cuda3std3__419piecewise_constructE - _ZN39_INTERNAL_d42dce34_4_k_cu_28d97a4d_28204cuda3std3__45__cpo3endE)
_ZN39_INTERNAL_d42dce34_4_k_cu_28d97a4d_28204cuda3std3__45__cpo3endE:
	.zero		1
	.type		_ZN39_INTERNAL_d42dce34_4_k_cu_28d97a4d_28204cuda3std3__419piecewise_constructE,@object
	.size		_ZN39_INTERNAL_d42dce34_4_k_cu_28d97a4d_28204cuda3std3__419piecewise_constructE,(_ZN39_INTERNAL_d42dce34_4_k_cu_28d97a4d_28204cuda3std3__45__cpo4cendE - _ZN39_INTERNAL_d42dce34_4_k_cu_28d97a4d_28204cuda3std3__419piecewise_constructE)
_ZN39_INTERNAL_d42dce34_4_k_cu_28d97a4d_28204cuda3std3__419piecewise_constructE:
	.zero		1
	.type		_ZN39_INTERNAL_d42dce34_4_k_cu_28d97a4d_28204cuda3std3__45__cpo4cendE,@object
	.size		_ZN39_INTERNAL_d42dce34_4_k_cu_28d97a4d_28204cuda3std3__45__cpo4cendE,(_ZN39_INTERNAL_d42dce34_4_k_cu_28d97a4d_28204cuda3std6ranges3__45__cpo4swapE - _ZN39_INTERNAL_d42dce34_4_k_cu_28d97a4d_28204cuda3std3__45__cpo4cendE)
_ZN39_INTERNAL_d42dce34_4_k_cu_28d97a4d_28204cuda3std3__45__cpo4cendE:
	.zero		1
	.type		_ZN39_INTERNAL_d42dce34_4_k_cu_28d97a4d_28204cuda3std6ranges3__45__cpo4swapE,@object
	.size		_ZN39_INTERNAL_d42dce34_4_k_cu_28d97a4d_28204cuda3std6ranges3__45__cpo4swapE,(.L_8 - _ZN39_INTERNAL_d42dce34_4_k_cu_28d97a4d_28204cuda3std6ranges3__45__cpo4swapE)
_ZN39_INTERNAL_d42dce34_4_k_cu_28d97a4d_28204cuda3std6ranges3__45__cpo4swapE:
	.zero		1
.L_8:


//--------------------- .nv.constant0._ZN7cutlass13device_kernelINS_4gemm6kernel13GemmUniversalIN4cute5tupleIJiiiiEEENS1_10collective13CollectiveMmaINS1_34MainloopSm90TmaGmmaWarpSpecializedILi2ENS5_IJNS4_1CILi1EEESB_SB_EEENS1_35KernelTmaWarpSpecializedCooperativeEEENS5_IJNSA_ILi256EEENSA_ILi64EEENSA_ILi128EEEEEENS_6half_tENS5_IJlSB_lEEESJ_SK_NS4_8TiledMMAINS4_8MMA_AtomIJNS4_4SM904GMMA25MMA_64x64x16_F32F16F16_SSILNSO_5MajorE0ELSQ_0ELNSO_7ScaleInE1ELSR_1EEEEEENS4_6LayoutINS5_IJNSA_ILi2EEESB_SB_EEENS5_IJSB_NSA_ILi0EEESX_EEEEENS5_IJNS4_10UnderscoreES10_S10_EEEEENS4_13SM90_TMA_LOADENS4_14ComposedLayoutINS4_7SwizzleILi3ELi4ELi3EEENS4_18smem_ptr_flag_bitsILi16EEENSU_INS5_IJNSA_ILi8EEESG_EEENS5_IJSG_SB_EEEEEEEvNS4_8identityES13_S1D_vS1E_EENS_8epilogue10collective6detail29Sm90TmaWarpSpecializedAdapterINS1H_15DefaultEpilogueISJ_SK_SK_NS1G_6thread17LinearCombinationISJ_Li1EffLNS1L_9ScaleType4KindE0ELNS_15FloatRoundStyleE2ESJ_EENS1_15EpilogueDefaultEEEEEvvEEEEvNT_6ParamsE --------------------------
	.section	.nv.constant0._ZN7cutlass13device_kernelINS_4gemm6kernel13GemmUniversalIN4cute5tupleIJiiiiEEENS1_10collective13CollectiveMmaINS1_34MainloopSm90TmaGmmaWarpSpecializedILi2ENS5_IJNS4_1CILi1EEESB_SB_EEENS1_35KernelTmaWarpSpecializedCooperativeEEENS5_IJNSA_ILi256EEENSA_ILi64EEENSA_ILi128EEEEEENS_6half_tENS5_IJlSB_lEEESJ_SK_NS4_8TiledMMAINS4_8MMA_AtomIJNS4_4SM904GMMA25MMA_64x64x16_F32F16F16_SSILNSO_5MajorE0ELSQ_0ELNSO_7ScaleInE1ELSR_1EEEEEENS4_6LayoutINS5_IJNSA_ILi2EEESB_SB_EEENS5_IJSB_NSA_ILi0EEESX_EEEEENS5_IJNS4_10UnderscoreES10_S10_EEEEENS4_13SM90_TMA_LOADENS4_14ComposedLayoutINS4_7SwizzleILi3ELi4ELi3EEENS4_18smem_ptr_flag_bitsILi16EEENSU_INS5_IJNSA_ILi8EEESG_EEENS5_IJSG_SB_EEEEEEEvNS4_8identityES13_S1D_vS1E_EENS_8epilogue10collective6detail29Sm90TmaWarpSpecializedAdapterINS1H_15DefaultEpilogueISJ_SK_SK_NS1G_6thread17LinearCombinationISJ_Li1EffLNS1L_9ScaleType4KindE0ELNS_15FloatRoundStyleE2ESJ_EENS1_15EpilogueDefaultEEEEEvvEEEEvNT_6ParamsE,"a",@progbits
	.sectionflags	@""
	.align	4
.nv.constant0._ZN7cutlass13device_kernelINS_4gemm6kernel13GemmUniversalIN4cute5tupleIJiiiiEEENS1_10collective13CollectiveMmaINS1_34MainloopSm90TmaGmmaWarpSpecializedILi2ENS5_IJNS4_1CILi1EEESB_SB_EEENS1_35KernelTmaWarpSpecializedCooperativeEEENS5_IJNSA_ILi256EEENSA_ILi64EEENSA_ILi128EEEEEENS_6half_tENS5_IJlSB_lEEESJ_SK_NS4_8TiledMMAINS4_8MMA_AtomIJNS4_4SM904GMMA25MMA_64x64x16_F32F16F16_SSILNSO_5MajorE0ELSQ_0ELNSO_7ScaleInE1ELSR_1EEEEEENS4_6LayoutINS5_IJNSA_ILi2EEESB_SB_EEENS5_IJSB_NSA_ILi0EEESX_EEEEENS5_IJNS4_10UnderscoreES10_S10_EEEEENS4_13SM90_TMA_LOADENS4_14ComposedLayoutINS4_7SwizzleILi3ELi4ELi3EEENS4_18smem_ptr_flag_bitsILi16EEENSU_INS5_IJNSA_ILi8EEESG_EEENS5_IJSG_SB_EEEEEEEvNS4_8identityES13_S1D_vS1E_EENS_8epilogue10collective6detail29Sm90TmaWarpSpecializedAdapterINS1H_15DefaultEpilogueISJ_SK_SK_NS1G_6thread17LinearCombinationISJ_Li1EffLNS1L_9ScaleType4KindE0ELNS_15FloatRoundStyleE2ESJ_EENS1_15EpilogueDefaultEEEEEvvEEEEvNT_6ParamsE:
	.zero		1664


//--------------------- SYMBOLS --------------------------

	.type		.nv.reservedSmem.offset0,@object
	.size		.nv.reservedSmem.offset0,0x4
	.type		__assertfail,@function
